	.target	sm_90a

	.elftype	@"ET_EXEC"


//--------------------- .note.nv.tkinfo           --------------------------
	.section	.note.nv.tkinfo,"",@"SHT_NOTE"
	.sectionflags	@"SHF_NOTE_NV_TKINFO"
	.tkinfo
        /*0018*/ 	.word	0x00000002
        /*0030*/ 	.string	""
        /*0030*/ 	.string	"ptxas"
        /*0030*/ 	.string	"Cuda compilation tools, release 13.0, V13.0.88"
        /*0030*/ 	.string	"Build cuda_13.0.r13.0/compiler.36424714_0"
        /*0030*/ 	.string	"-arch sm_90a -m 64 "



//--------------------- .note.nv.cuinfo           --------------------------
	.section	.note.nv.cuinfo,"",@"SHT_NOTE"
	.sectionflags	@"SHF_NOTE_NV_CUINFO"
        /*0018*/ 	.short	0x0002
        /*001a*/ 	.short	0x005a
        /*001c*/ 	.short	0x0082
	.zero		2


//--------------------- .nv.info                  --------------------------
	.section	.nv.info,"",@"SHT_CUDA_INFO"
	.align	4


	//----- nvinfo : EIATTR_REGCOUNT
	.align		4
        /*0000*/ 	.byte	0x04, 0x2f
        /*0002*/ 	.short	(.L_15 - .L_14)
	.align		4
.L_14:
        /*0004*/ 	.word	index@(_ZN7cutlass13device_kernelINS_4gemm6kernel13GemmUniversalIN4cute5tupleIJiiiiEEENS1_10collective13CollectiveMmaINS1_34MainloopSm90TmaGmmaWarpSpecializedILi5ENS5_IJNS4_1CILi2EEESB_NSA_ILi1EEEEEENS1_32KernelTmaWarpSpecializedPingpongEEENS5_IJNSA_ILi64EEENSA_ILi256EEESG_EEENS_6half_tENS5_IJlSC_lEEESJ_SK_NS4_8TiledMMAINS4_8MMA_AtomIJNS4_4SM904GMMA26MMA_64x256x16_F32F16F16_SSILNSO_5MajorE0ELSQ_0ELNSO_7ScaleInE1ELSR_1EEEEEENS4_6LayoutINS5_IJSC_SC_SC_EEENS5_IJNSA_ILi0EEESW_SW_EEEEENS5_IJNS4_10UnderscoreESZ_SZ_EEEEENS4_23SM90_TMA_LOAD_MULTICASTENS4_14ComposedLayoutINS4_7SwizzleILi3ELi4ELi3EEENS4_18smem_ptr_flag_bitsILi16EEENSU_INS5_IJNSA_ILi8EEESG_EEENS5_IJSG_SC_EEEEEEEvNS4_8identityES12_S1C_vS1D_EENS_8epilogue10collective6detail29Sm90TmaWarpSpecializedAdapterINS1G_15DefaultEpilogueISJ_SK_SK_NS1F_6thread17LinearCombinationISJ_Li1EffLNS1K_9ScaleType4KindE0ELNS_15FloatRoundStyleE2ESJ_EENS1_15EpilogueDefaultEEEEEvvEEEEvNT_6ParamsE)
        /*0008*/ 	.word	0x000000a8


	//----- nvinfo : EIATTR_FRAME_SIZE
	.align		4
.L_15:
        /*000c*/ 	.byte	0x04, 0x11
        /*000e*/ 	.short	(.L_17 - .L_16)
	.align		4
.L_16:
        /*0010*/ 	.word	index@(_ZN7cutlass13device_kernelINS_4gemm6kernel13GemmUniversalIN4cute5tupleIJiiiiEEENS1_10collective13CollectiveMmaINS1_34MainloopSm90TmaGmmaWarpSpecializedILi5ENS5_IJNS4_1CILi2EEESB_NSA_ILi1EEEEEENS1_32KernelTmaWarpSpecializedPingpongEEENS5_IJNSA_ILi64EEENSA_ILi256EEESG_EEENS_6half_tENS5_IJlSC_lEEESJ_SK_NS4_8TiledMMAINS4_8MMA_AtomIJNS4_4SM904GMMA26MMA_64x256x16_F32F16F16_SSILNSO_5MajorE0ELSQ_0ELNSO_7ScaleInE1ELSR_1EEEEEENS4_6LayoutINS5_IJSC_SC_SC_EEENS5_IJNSA_ILi0EEESW_SW_EEEEENS5_IJNS4_10UnderscoreESZ_SZ_EEEEENS4_23SM90_TMA_LOAD_MULTICASTENS4_14ComposedLayoutINS4_7SwizzleILi3ELi4ELi3EEENS4_18smem_ptr_flag_bitsILi16EEENSU_INS5_IJNSA_ILi8EEESG_EEENS5_IJSG_SC_EEEEEEEvNS4_8identityES12_S1C_vS1D_EENS_8epilogue10collective6detail29Sm90TmaWarpSpecializedAdapterINS1G_15DefaultEpilogueISJ_SK_SK_NS1F_6thread17LinearCombinationISJ_Li1EffLNS1K_9ScaleType4KindE0ELNS_15FloatRoundStyleE2ESJ_EENS1_15EpilogueDefaultEEEEEvvEEEEvNT_6ParamsE)
        /*0014*/ 	.word	0x00000008


	//----- nvinfo : EIATTR_MIN_STACK_SIZE
	.align		4
.L_17:
        /*0018*/ 	.byte	0x04, 0x12
        /*001a*/ 	.short	(.L_19 - .L_18)
	.align		4
.L_18:
        /*001c*/ 	.word	index@(_ZN7cutlass13device_kernelINS_4gemm6kernel13GemmUniversalIN4cute5tupleIJiiiiEEENS1_10collective13CollectiveMmaINS1_34MainloopSm90TmaGmmaWarpSpecializedILi5ENS5_IJNS4_1CILi2EEESB_NSA_ILi1EEEEEENS1_32KernelTmaWarpSpecializedPingpongEEENS5_IJNSA_ILi64EEENSA_ILi256EEESG_EEENS_6half_tENS5_IJlSC_lEEESJ_SK_NS4_8TiledMMAINS4_8MMA_AtomIJNS4_4SM904GMMA26MMA_64x256x16_F32F16F16_SSILNSO_5MajorE0ELSQ_0ELNSO_7ScaleInE1ELSR_1EEEEEENS4_6LayoutINS5_IJSC_SC_SC_EEENS5_IJNSA_ILi0EEESW_SW_EEEEENS5_IJNS4_10UnderscoreESZ_SZ_EEEEENS4_23SM90_TMA_LOAD_MULTICASTENS4_14ComposedLayoutINS4_7SwizzleILi3ELi4ELi3EEENS4_18smem_ptr_flag_bitsILi16EEENSU_INS5_IJNSA_ILi8EEESG_EEENS5_IJSG_SC_EEEEEEEvNS4_8identityES12_S1C_vS1D_EENS_8epilogue10collective6detail29Sm90TmaWarpSpecializedAdapterINS1G_15DefaultEpilogueISJ_SK_SK_NS1F_6thread17LinearCombinationISJ_Li1EffLNS1K_9ScaleType4KindE0ELNS_15FloatRoundStyleE2ESJ_EENS1_15EpilogueDefaultEEEEEvvEEEEvNT_6ParamsE)
        /*0020*/ 	.word	0x00000008
.L_19:


//--------------------- .nv.compat                --------------------------
	.section	.nv.compat,"",@"SHT_CUDA_COMPAT_INFO"
	.align	4
        /*0000*/ 	.byte	0x02, 0x09, 0x01, 0x00, 0x02, 0x02, 0x04, 0x00, 0x02, 0x05, 0x05, 0x00, 0x03, 0x07, 0x01, 0x01
        /*0010*/ 	.byte	0x02, 0x03, 0x01, 0x00, 0x02, 0x06, 0x01, 0x00, 0x04, 0x0b, 0x08, 0x00, 0x00, 0x00, 0x00, 0x00
        /*0020*/ 	.byte	0x00, 0x00, 0x00, 0x00


//--------------------- .nv.info._ZN7cutlass13device_kernelINS_4gemm6kernel13GemmUniversalIN4cute5tupleIJiiiiEEENS1_10collective13CollectiveMmaINS1_34MainloopSm90TmaGmmaWarpSpecializedILi5ENS5_IJNS4_1CILi2EEESB_NSA_ILi1EEEEEENS1_32KernelTmaWarpSpecializedPingpongEEENS5_IJNSA_ILi64EEENSA_ILi256EEESG_EEENS_6half_tENS5_IJlSC_lEEESJ_SK_NS4_8TiledMMAINS4_8MMA_AtomIJNS4_4SM904GMMA26MMA_64x256x16_F32F16F16_SSILNSO_5MajorE0ELSQ_0ELNSO_7ScaleInE1ELSR_1EEEEEENS4_6LayoutINS5_IJSC_SC_SC_EEENS5_IJNSA_ILi0EEESW_SW_EEEEENS5_IJNS4_10UnderscoreESZ_SZ_EEEEENS4_23SM90_TMA_LOAD_MULTICASTENS4_14ComposedLayoutINS4_7SwizzleILi3ELi4ELi3EEENS4_18smem_ptr_flag_bitsILi16EEENSU_INS5_IJNSA_ILi8EEESG_EEENS5_IJSG_SC_EEEEEEEvNS4_8identityES12_S1C_vS1D_EENS_8epilogue10collective6detail29Sm90TmaWarpSpecializedAdapterINS1G_15DefaultEpilogueISJ_SK_SK_NS1F_6thread17LinearCombinationISJ_Li1EffLNS1K_9ScaleType4KindE0ELNS_15FloatRoundStyleE2ESJ_EENS1_15EpilogueDefaultEEEEEvvEEEEvNT_6ParamsE --------------------------
	.section	.nv.info._ZN7cutlass13device_kernelINS_4gemm6kernel13GemmUniversalIN4cute5tupleIJiiiiEEENS1_10collective13CollectiveMmaINS1_34MainloopSm90TmaGmmaWarpSpecializedILi5ENS5_IJNS4_1CILi2EEESB_NSA_ILi1EEEEEENS1_32KernelTmaWarpSpecializedPingpongEEENS5_IJNSA_ILi64EEENSA_ILi256EEESG_EEENS_6half_tENS5_IJlSC_lEEESJ_SK_NS4_8TiledMMAINS4_8MMA_AtomIJNS4_4SM904GMMA26MMA_64x256x16_F32F16F16_SSILNSO_5MajorE0ELSQ_0ELNSO_7ScaleInE1ELSR_1EEEEEENS4_6LayoutINS5_IJSC_SC_SC_EEENS5_IJNSA_ILi0EEESW_SW_EEEEENS5_IJNS4_10UnderscoreESZ_SZ_EEEEENS4_23SM90_TMA_LOAD_MULTICASTENS4_14ComposedLayoutINS4_7SwizzleILi3ELi4ELi3EEENS4_18smem_ptr_flag_bitsILi16EEENSU_INS5_IJNSA_ILi8EEESG_EEENS5_IJSG_SC_EEEEEEEvNS4_8identityES12_S1C_vS1D_EENS_8epilogue10collective6detail29Sm90TmaWarpSpecializedAdapterINS1G_15DefaultEpilogueISJ_SK_SK_NS1F_6thread17LinearCombinationISJ_Li1EffLNS1K_9ScaleType4KindE0ELNS_15FloatRoundStyleE2ESJ_EENS1_15EpilogueDefaultEEEEEvvEEEEvNT_6ParamsE,"",@"SHT_CUDA_INFO"
	.sectionflags	@""
	.align	4


	//----- nvinfo : EIATTR_CUDA_API_VERSION
	.align		4
        /*0000*/ 	.byte	0x04, 0x37
        /*0002*/ 	.short	(.L_21 - .L_20)
.L_20:
        /*0004*/ 	.word	0x00000082


	//----- nvinfo : EIATTR_KPARAM_INFO
	.align		4
.L_21:
        /*0008*/ 	.byte	0x04, 0x17
        /*000a*/ 	.short	(.L_23 - .L_22)
.L_22:
        /*000c*/ 	.word	0x00000000
        /*0010*/ 	.short	0x0000
        /*0012*/ 	.short	0x0070
        /*0014*/ 	.byte	0x00, 0xf0, 0x01, 0x10


	//----- nvinfo : EIATTR_SPARSE_MMA_MASK
	.align		4
.L_23:
        /*0018*/ 	.byte	0x03, 0x50
        /*001a*/ 	.short	0x0000


	//----- nvinfo : EIATTR_MAXREG_COUNT
	.align		4
        /*001c*/ 	.byte	0x03, 0x1b
        /*001e*/ 	.short	0x00a8


	//----- nvinfo : EIATTR_NUM_BARRIERS
	.align		4
        /*0020*/ 	.byte	0x02, 0x4c
        /*0022*/ 	.byte	0x01
	.zero		1


	//----- nvinfo : EIATTR_EXTERNS
	.align		4
        /*0024*/ 	.byte	0x04, 0x0f
        /*0026*/ 	.short	(.L_25 - .L_24)


	//   ....[0]....
	.align		4
.L_24:
        /*0028*/ 	.word	index@(__assertfail)


	//----- nvinfo : EIATTR_ANNOTATIONS
	.align		4
.L_25:
        /*002c*/ 	.byte	0x04, 0x55
        /*002e*/ 	.short	(.L_27 - .L_26)


	//   ....[0]....
.L_26:
        /*0030*/ 	.word	0x00000001
        /*0034*/ 	.byte	0xd0, 0x0d, 0x00, 0x00, 0x01, 0x00, 0x00, 0x00, 0x70, 0x9f, 0x00, 0x00, 0x01, 0x00, 0x00, 0x00
        /*0044*/ 	.byte	0xf0, 0xac, 0x00, 0x00


	//----- nvinfo : EIATTR_MERCURY_ISA_VERSION
	.align		4
.L_27:
        /*0048*/ 	.byte	0x03, 0x5f
        /*004a*/ 	.short	0x0101


	//----- nvinfo : EIATTR_INT_WARP_WIDE_INSTR_OFFSETS
	.align		4
        /*004c*/ 	.byte	0x04, 0x31
        /*004e*/ 	.short	(.L_29 - .L_28)


	//   ....[0]....
.L_28:
        /*0050*/ 	.word	0x00000550


	//   ....[1]....
        /*0054*/ 	.word	0x00000580


	//   ....[2]....
        /*0058*/ 	.word	0x000005c0


	//   ....[3]....
        /*005c*/ 	.word	0x000006f0


	//   ....[4]....
        /*0060*/ 	.word	0x00000700


	//   ....[5]....
        /*0064*/ 	.word	0x00000710


	//   ....[6]....
        /*0068*/ 	.word	0x000007b0


	//   ....[7]....
        /*006c*/ 	.word	0x000007f0


	//   ....[8]....
        /*0070*/ 	.word	0x000020a0


	//----- nvinfo : EIATTR_COOP_GROUP_MASK_REGIDS
	.align		4
.L_29:
        /*0074*/ 	.byte	0x04, 0x29
        /*0076*/ 	.short	(.L_31 - .L_30)


	//   ....[0]....
.L_30:
        /*0078*/ 	.word	0xffffffff


	//   ....[1]....
        /*007c*/ 	.word	0xffffffff


	//   ....[2]....
        /*0080*/ 	.word	0xffffffff


	//   ....[3]....
        /*0084*/ 	.word	0xffffffff


	//   ....[4]....
        /*0088*/ 	.word	0xffffffff


	//   ....[5]....
        /*008c*/ 	.word	0xffffffff


	//   ....[6]....
        /*0090*/ 	.word	0xffffffff


	//----- nvinfo : EIATTR_COOP_GROUP_INSTR_OFFSETS
	.align		4
.L_31:
        /*0094*/ 	.byte	0x04, 0x28
        /*0096*/ 	.short	(.L_33 - .L_32)


	//   ....[0]....
.L_32:
        /*0098*/ 	.word	0x00000070


	//   ....[1]....
        /*009c*/ 	.word	0x00000080


	//   ....[2]....
        /*00a0*/ 	.word	0x00000140


	//   ....[3]....
        /*00a4*/ 	.word	0x00000310


	//   ....[4]....
        /*00a8*/ 	.word	0x00000350


	//   ....[5]....
        /*00ac*/ 	.word	0x00000730


	//   ....[6]....
        /*00b0*/ 	.word	0x00000970


	//----- nvinfo : EIATTR_REG_RECONFIG
	.align		4
.L_33:
        /*00b4*/ 	.byte	0x01, 0x54
	.zero		2


	//----- nvinfo : EIATTR_SYSCALL_OFFSETS
	.align		4
        /*00b8*/ 	.byte	0x04, 0x46
        /*00ba*/ 	.short	(.L_35 - .L_34)


	//   ....[0]....
.L_34:
        /*00bc*/ 	.word	0x00001800


	//----- nvinfo : EIATTR_MBARRIER_INSTR_OFFSETS
	.align		4
.L_35:
        /*00c0*/ 	.byte	0x04, 0x39
        /*00c2*/ 	.short	(.L_37 - .L_36)


	//   ....[0]....
.L_36:
        /*00c4*/ 	.word	0x00000260
        /*00c8*/ 	.word	0x000000ff
        /*00cc*/ 	.word	0x00000000
        /*00d0*/ 	.short	0x0100
        /*00d2*/ 	.byte	0x08
	.zero		1


	//   ....[1]....
        /*00d4*/ 	.word	0x00000270
        /*00d8*/ 	.word	0x000000ff
        /*00dc*/ 	.word	0x00000028
        /*00e0*/ 	.short	0x0100
        /*00e2*/ 	.byte	0x08
	.zero		1


	//   ....[2]....
        /*00e4*/ 	.word	0x00000280
        /*00e8*/ 	.word	0x000000ff
        /*00ec*/ 	.word	0x00000008
        /*00f0*/ 	.short	0x0100
        /*00f2*/ 	.byte	0x08
	.zero		1


	//   ....[3]....
        /*00f4*/ 	.word	0x00000290
        /*00f8*/ 	.word	0x000000ff
        /*00fc*/ 	.word	0x00000030
        /*0100*/ 	.short	0x0100
        /*0102*/ 	.byte	0x08
	.zero		1


	//   ....[4]....
        /*0104*/ 	.word	0x000002a0
        /*0108*/ 	.word	0x000000ff
        /*010c*/ 	.word	0x00000010
        /*0110*/ 	.short	0x0100
        /*0112*/ 	.byte	0x08
	.zero		1


	//   ....[5]....
        /*0114*/ 	.word	0x000002b0
        /*0118*/ 	.word	0x000000ff
        /*011c*/ 	.word	0x00000038
        /*0120*/ 	.short	0x0100
        /*0122*/ 	.byte	0x08
	.zero		1


	//   ....[6]....
        /*0124*/ 	.word	0x000002c0
        /*0128*/ 	.word	0x000000ff
        /*012c*/ 	.word	0x00000018
        /*0130*/ 	.short	0x0100
        /*0132*/ 	.byte	0x08
	.zero		1


	//   ....[7]....
        /*0134*/ 	.word	0x000002d0
        /*0138*/ 	.word	0x000000ff
        /*013c*/ 	.word	0x00000040
        /*0140*/ 	.short	0x0100
        /*0142*/ 	.byte	0x08
	.zero		1


	//   ....[8]....
        /*0144*/ 	.word	0x000002e0
        /*0148*/ 	.word	0x000000ff
        /*014c*/ 	.word	0x00000020
        /*0150*/ 	.short	0x0100
        /*0152*/ 	.byte	0x08
	.zero		1


	//   ....[9]....
        /*0154*/ 	.word	0x000002f0
        /*0158*/ 	.word	0x000000ff
        /*015c*/ 	.word	0x00000048
        /*0160*/ 	.short	0x0100
        /*0162*/ 	.byte	0x08
	.zero		1


	//   ....[10]....
        /*0164*/ 	.word	0x00000820
        /*0168*/ 	.word	0x000000ff
        /*016c*/ 	.word	0x00000080
        /*0170*/ 	.short	0x0100
        /*0172*/ 	.byte	0x08
	.zero		1


	//   ....[11]....
        /*0174*/ 	.word	0x000008b0
        /*0178*/ 	.word	0x000000ff
        /*017c*/ 	.word	0x00000088
        /*0180*/ 	.short	0x0100
        /*0182*/ 	.byte	0x08
	.zero		1


	//   ....[12]....
        /*0184*/ 	.word	0x000008f0
        /*0188*/ 	.word	0x000000ff
        /*018c*/ 	.word	0x00000060
        /*0190*/ 	.short	0x0100
        /*0192*/ 	.byte	0x09
	.zero		1


	//   ....[13]....
        /*0194*/ 	.word	0x00000900
        /*0198*/ 	.word	0x000000ff
        /*019c*/ 	.word	0x00000068
        /*01a0*/ 	.short	0x0100
        /*01a2*/ 	.byte	0x09
	.zero		1


	//   ....[14]....
        /*01a4*/ 	.word	0x00000910
        /*01a8*/ 	.word	0x000000ff
        /*01ac*/ 	.word	0x00000070
        /*01b0*/ 	.short	0x0100
        /*01b2*/ 	.byte	0x09
	.zero		1


	//   ....[15]....
        /*01b4*/ 	.word	0x00000920
        /*01b8*/ 	.word	0x000000ff
        /*01bc*/ 	.word	0x00000078
        /*01c0*/ 	.short	0x0100
        /*01c2*/ 	.byte	0x09
	.zero		1


	//   ....[16]....
        /*01c4*/ 	.word	0x000016e0
        /*01c8*/ 	.word	0x0000009f
        /*01cc*/ 	.word	0x00000000
        /*01d0*/ 	.short	0x010a
        /*01d2*/ 	.byte	0x2a
	.zero		1


	//   ....[17]....
        /*01d4*/ 	.word	0x00001880
        /*01d8*/ 	.word	0x00000003
        /*01dc*/ 	.word	0x00000000
        /*01e0*/ 	.short	0x010a
        /*01e2*/ 	.byte	0x3f
	.zero		1


	//   ....[18]....
        /*01e4*/ 	.word	0x000018e0
        /*01e8*/ 	.word	0x00000003
        /*01ec*/ 	.word	0x00000000
        /*01f0*/ 	.short	0x010a
        /*01f2*/ 	.byte	0x3f
	.zero		1


	//   ....[19]....
        /*01f4*/ 	.word	0x00001c70
        /*01f8*/ 	.word	0x000000ff
        /*01fc*/ 	.word	0x00000000
        /*0200*/ 	.short	0x010a
        /*0202*/ 	.byte	0x04
	.zero		1


	//   ....[20]....
        /*0204*/ 	.word	0x00001cb0
        /*0208*/ 	.word	0x000000ff
        /*020c*/ 	.word	0x00000000
        /*0210*/ 	.short	0x010a
        /*0212*/ 	.byte	0x04
	.zero		1


	//   ....[21]....
        /*0214*/ 	.word	0x00001f40
        /*0218*/ 	.word	0x00000005
        /*021c*/ 	.word	0x00000000
        /*0220*/ 	.short	0x0101
        /*0222*/ 	.byte	0x3f
	.zero		1


	//   ....[22]....
        /*0224*/ 	.word	0x00002040
        /*0228*/ 	.word	0x000000a0
        /*022c*/ 	.word	0x00000000
        /*0230*/ 	.short	0x0101
        /*0232*/ 	.byte	0x2d
	.zero		1


	//   ....[23]....
        /*0234*/ 	.word	0x00002140
        /*0238*/ 	.word	0x00000003
        /*023c*/ 	.word	0x00000000
        /*0240*/ 	.short	0x0101
        /*0242*/ 	.byte	0x3f
	.zero		1


	//   ....[24]....
        /*0244*/ 	.word	0x00002200
        /*0248*/ 	.word	0x0000009f
        /*024c*/ 	.word	0x00000010
        /*0250*/ 	.short	0x010a
        /*0252*/ 	.byte	0x2a
	.zero		1


	//   ....[25]....
        /*0254*/ 	.word	0x00009f90
        /*0258*/ 	.word	0x000000a2
        /*025c*/ 	.word	0x00000000
        /*0260*/ 	.short	0x0101
        /*0262*/ 	.byte	0x2d
	.zero		1


	//   ....[26]....
        /*0264*/ 	.word	0x0000aa10
        /*0268*/ 	.word	0x0000000a
        /*026c*/ 	.word	0x00000028
        /*0270*/ 	.short	0x010a
        /*0272*/ 	.byte	0x3f
	.zero		1


	//   ....[27]....
        /*0274*/ 	.word	0x0000ae00
        /*0278*/ 	.word	0x00000005
        /*027c*/ 	.word	0x00000088
        /*0280*/ 	.short	0x0101
        /*0282*/ 	.byte	0x3f
	.zero		1


	//   ....[28]....
        /*0284*/ 	.word	0x0000b580
        /*0288*/ 	.word	0x00000009
        /*028c*/ 	.word	0x00000000
        /*0290*/ 	.short	0x010a
        /*0292*/ 	.byte	0x3f
	.zero		1


	//   ....[29]....
        /*0294*/ 	.word	0x0000b600
        /*0298*/ 	.word	0x00000008
        /*029c*/ 	.word	0x00000000
        /*02a0*/ 	.short	0x010a
        /*02a2*/ 	.byte	0x3f
	.zero		1


	//   ....[30]....
        /*02a4*/ 	.word	0x0000b690
        /*02a8*/ 	.word	0x00000009
        /*02ac*/ 	.word	0x00000000
        /*02b0*/ 	.short	0x010a
        /*02b2*/ 	.byte	0x3f
	.zero		1


	//   ....[31]....
        /*02b4*/ 	.word	0x0000b720
        /*02b8*/ 	.word	0x00000006
        /*02bc*/ 	.word	0x00000000
        /*02c0*/ 	.short	0x010a
        /*02c2*/ 	.byte	0x3f
	.zero		1


	//   ....[32]....
        /*02c4*/ 	.word	0x0000b7b0
        /*02c8*/ 	.word	0x00000003
        /*02cc*/ 	.word	0x00000000
        /*02d0*/ 	.short	0x010a
        /*02d2*/ 	.byte	0x3f
	.zero		1


	//   ....[33]....
        /*02d4*/ 	.word	0x0000b810
        /*02d8*/ 	.word	0x000000a1
        /*02dc*/ 	.word	0x00000000
        /*02e0*/ 	.short	0x010a
        /*02e2*/ 	.byte	0x3f
	.zero		1


	//   ....[34]....
        /*02e4*/ 	.word	0x0000b860
        /*02e8*/ 	.word	0x00000003
        /*02ec*/ 	.word	0x00000000
        /*02f0*/ 	.short	0x010a
        /*02f2*/ 	.byte	0x3f
	.zero		1


	//   ....[35]....
        /*02f4*/ 	.word	0x0000b8c0
        /*02f8*/ 	.word	0x00000005
        /*02fc*/ 	.word	0x00000000
        /*0300*/ 	.short	0x010a
        /*0302*/ 	.byte	0x3f
	.zero		1


	//   ....[36]....
        /*0304*/ 	.word	0x0000b910
        /*0308*/ 	.word	0x000000a1
        /*030c*/ 	.word	0x00000010
        /*0310*/ 	.short	0x010a
        /*0312*/ 	.byte	0x3f
	.zero		1


	//   ....[37]....
        /*0314*/ 	.word	0x0000b9e0
        /*0318*/ 	.word	0x0000000a
        /*031c*/ 	.word	0x00000028
        /*0320*/ 	.short	0x010a
        /*0322*/ 	.byte	0x3f
	.zero		1


	//   ....[38]....
        /*0324*/ 	.word	0x0000bab0
        /*0328*/ 	.word	0x00000009
        /*032c*/ 	.word	0x00000000
        /*0330*/ 	.short	0x010a
        /*0332*/ 	.byte	0x3f
	.zero		1


	//   ....[39]....
        /*0334*/ 	.word	0x0000bb00
        /*0338*/ 	.word	0x00000008
        /*033c*/ 	.word	0x00000000
        /*0340*/ 	.short	0x010a
        /*0342*/ 	.byte	0x3f
	.zero		1


	//   ....[40]....
        /*0344*/ 	.word	0x0000bb50
        /*0348*/ 	.word	0x00000009
        /*034c*/ 	.word	0x00000000
        /*0350*/ 	.short	0x010a
        /*0352*/ 	.byte	0x3f
	.zero		1


	//   ....[41]....
        /*0354*/ 	.word	0x0000bba0
        /*0358*/ 	.word	0x00000006
        /*035c*/ 	.word	0x00000000
        /*0360*/ 	.short	0x010a
        /*0362*/ 	.byte	0x3f
	.zero		1


	//----- nvinfo : EIATTR_NUM_MBARRIERS
	.align		4
.L_37:
        /*0364*/ 	.byte	0x03, 0x38
        /*0366*/ 	.short	0x0010


	//----- nvinfo : EIATTR_EXIT_INSTR_OFFSETS
	.align		4
        /*0368*/ 	.byte	0x04, 0x1c
        /*036a*/ 	.short	(.L_39 - .L_38)


	//   ....[0]....
.L_38:
        /*036c*/ 	.word	0x00001410


	//   ....[1]....
        /*0370*/ 	.word	0x00001470


	//   ....[2]....
        /*0374*/ 	.word	0x0000a620


	//   ....[3]....
        /*0378*/ 	.word	0x0000a650


	//   ....[4]....
        /*037c*/ 	.word	0x0000b800


	//----- nvinfo : EIATTR_MAX_THREADS
	.align		4
.L_39:
        /*0380*/ 	.byte	0x04, 0x05
        /*0382*/ 	.short	(.L_41 - .L_40)
.L_40:
        /*0384*/ 	.word	0x00000180
        /*0388*/ 	.word	0x00000001
        /*038c*/ 	.word	0x00000001


	//----- nvinfo : EIATTR_CRS_STACK_SIZE
	.align		4
.L_41:
        /*0390*/ 	.byte	0x04, 0x1e
        /*0392*/ 	.short	(.L_43 - .L_42)
.L_42:
        /*0394*/ 	.word	0x00000000


	//----- nvinfo : EIATTR_CBANK_PARAM_SIZE
	.align		4
.L_43:
        /*0398*/ 	.byte	0x03, 0x19
        /*039a*/ 	.short	0x0470


	//----- nvinfo : EIATTR_PARAM_CBANK
	.align		4
        /*039c*/ 	.byte	0x04, 0x0a
        /*039e*/ 	.short	(.L_45 - .L_44)
	.align		4
.L_44:
        /*03a0*/ 	.word	index@(.nv.constant0._ZN7cutlass13device_kernelINS_4gemm6kernel13GemmUniversalIN4cute5tupleIJiiiiEEENS1_10collective13CollectiveMmaINS1_34MainloopSm90TmaGmmaWarpSpecializedILi5ENS5_IJNS4_1CILi2EEESB_NSA_ILi1EEEEEENS1_32KernelTmaWarpSpecializedPingpongEEENS5_IJNSA_ILi64EEENSA_ILi256EEESG_EEENS_6half_tENS5_IJlSC_lEEESJ_SK_NS4_8TiledMMAINS4_8MMA_AtomIJNS4_4SM904GMMA26MMA_64x256x16_F32F16F16_SSILNSO_5MajorE0ELSQ_0ELNSO_7ScaleInE1ELSR_1EEEEEENS4_6LayoutINS5_IJSC_SC_SC_EEENS5_IJNSA_ILi0EEESW_SW_EEEEENS5_IJNS4_10UnderscoreESZ_SZ_EEEEENS4_23SM90_TMA_LOAD_MULTICASTENS4_14ComposedLayoutINS4_7SwizzleILi3ELi4ELi3EEENS4_18smem_ptr_flag_bitsILi16EEENSU_INS5_IJNSA_ILi8EEESG_EEENS5_IJSG_SC_EEEEEEEvNS4_8identityES12_S1C_vS1D_EENS_8epilogue10collective6detail29Sm90TmaWarpSpecializedAdapterINS1G_15DefaultEpilogueISJ_SK_SK_NS1F_6thread17LinearCombinationISJ_Li1EffLNS1K_9ScaleType4KindE0ELNS_15FloatRoundStyleE2ESJ_EENS1_15EpilogueDefaultEEEEEvvEEEEvNT_6ParamsE)
        /*03a4*/ 	.short	0x0210
        /*03a6*/ 	.short	0x0470


	//----- nvinfo : EIATTR_SW_WAR
	.align		4
.L_45:
        /*03a8*/ 	.byte	0x04, 0x36
        /*03aa*/ 	.short	(.L_47 - .L_46)
.L_46:
        /*03ac*/ 	.word	0x00000008
.L_47:


//--------------------- .nv.callgraph             --------------------------
	.section	.nv.callgraph,"",@"SHT_CUDA_CALLGRAPH"
	.align	4
	.sectionentsize	8
	.align		4
        /*0000*/ 	.word	0x00000000
	.align		4
        /*0004*/ 	.word	0xffffffff
	.align		4
        /*0008*/ 	.word	index@(_ZN7cutlass13device_kernelINS_4gemm6kernel13GemmUniversalIN4cute5tupleIJiiiiEEENS1_10collective13CollectiveMmaINS1_34MainloopSm90TmaGmmaWarpSpecializedILi5ENS5_IJNS4_1CILi2EEESB_NSA_ILi1EEEEEENS1_32KernelTmaWarpSpecializedPingpongEEENS5_IJNSA_ILi64EEENSA_ILi256EEESG_EEENS_6half_tENS5_IJlSC_lEEESJ_SK_NS4_8TiledMMAINS4_8MMA_AtomIJNS4_4SM904GMMA26MMA_64x256x16_F32F16F16_SSILNSO_5MajorE0ELSQ_0ELNSO_7ScaleInE1ELSR_1EEEEEENS4_6LayoutINS5_IJSC_SC_SC_EEENS5_IJNSA_ILi0EEESW_SW_EEEEENS5_IJNS4_10UnderscoreESZ_SZ_EEEEENS4_23SM90_TMA_LOAD_MULTICASTENS4_14ComposedLayoutINS4_7SwizzleILi3ELi4ELi3EEENS4_18smem_ptr_flag_bitsILi16EEENSU_INS5_IJNSA_ILi8EEESG_EEENS5_IJSG_SC_EEEEEEEvNS4_8identityES12_S1C_vS1D_EENS_8epilogue10collective6detail29Sm90TmaWarpSpecializedAdapterINS1G_15DefaultEpilogueISJ_SK_SK_NS1F_6thread17LinearCombinationISJ_Li1EffLNS1K_9ScaleType4KindE0ELNS_15FloatRoundStyleE2ESJ_EENS1_15EpilogueDefaultEEEEEvvEEEEvNT_6ParamsE)
	.align		4
        /*000c*/ 	.word	index@(__assertfail)
	.align		4
        /*0010*/ 	.word	0x00000000
	.align		4
        /*0014*/ 	.word	0xfffffffe
	.align		4
        /*0018*/ 	.word	0x00000000
	.align		4
        /*001c*/ 	.word	0xfffffffd
	.align		4
        /*0020*/ 	.word	0x00000000
	.align		4
        /*0024*/ 	.word	0xfffffffc


//--------------------- .nv.constant4             --------------------------
	.section	.nv.constant4,"a",@progbits
	.align	8
	.align		8
.nv.constant4:
        /*0000*/ 	.dword	__assertfail
	.align		8
        /*0008*/ 	.dword	__unnamed_1
	.align		8
        /*0010*/ 	.dword	_ZN39_INTERNAL_cf597c10_4_k_cu_d068bf38_40264cuda3std3__45__cpo5beginE
	.align		8
        /*0018*/ 	.dword	_ZN39_INTERNAL_cf597c10_4_k_cu_d068bf38_40264cuda3std3__45__cpo3endE
	.align		8
        /*0020*/ 	.dword	_ZN39_INTERNAL_cf597c10_4_k_cu_d068bf38_40264cuda3std3__45__cpo6cbeginE
	.align		8
        /*0028*/ 	.dword	_ZN39_INTERNAL_cf597c10_4_k_cu_d068bf38_40264cuda3std3__45__cpo4cendE
	.align		8
        /*0030*/ 	.dword	_ZN39_INTERNAL_cf597c10_4_k_cu_d068bf38_40264cuda3std3__441_GLOBAL__N__cf597c10_4_k_cu_d068bf38_40266ignoreE
	.align		8
        /*0038*/ 	.dword	_ZN39_INTERNAL_cf597c10_4_k_cu_d068bf38_40264cuda3std3__419piecewise_constructE
	.align		8
        /*0040*/ 	.dword	_ZN39_INTERNAL_cf597c10_4_k_cu_d068bf38_40264cuda3std3__48in_placeE
	.align		8
        /*0048*/ 	.dword	_ZN39_INTERNAL_cf597c10_4_k_cu_d068bf38_40264cuda3std6ranges3__45__cpo4swapE
	.align		8
        /*0050*/ 	.dword	_ZN39_INTERNAL_cf597c10_4_k_cu_d068bf38_40264cuda3std6ranges3__45__cpo9iter_moveE
	.align		8
        /*0058*/ 	.dword	_ZN39_INTERNAL_cf597c10_4_k_cu_d068bf38_40264cute7productE
	.align		8
        /*0060*/ 	.dword	_ZN39_INTERNAL_cf597c10_4_k_cu_d068bf38_40264cute1_E
	.align		8
        /*0068*/ 	.dword	$str$22
	.align		8
        /*0070*/ 	.dword	$str$23


//--------------------- .text._ZN7cutlass13device_kernelINS_4gemm6kernel13GemmUniversalIN4cute5tupleIJiiiiEEENS1_10collective13CollectiveMmaINS1_34MainloopSm90TmaGmmaWarpSpecializedILi5ENS5_IJNS4_1CILi2EEESB_NSA_ILi1EEEEEENS1_32KernelTmaWarpSpecializedPingpongEEENS5_IJNSA_ILi64EEENSA_ILi256EEESG_EEENS_6half_tENS5_IJlSC_lEEESJ_SK_NS4_8TiledMMAINS4_8MMA_AtomIJNS4_4SM904GMMA26MMA_64x256x16_F32F16F16_SSILNSO_5MajorE0ELSQ_0ELNSO_7ScaleInE1ELSR_1EEEEEENS4_6LayoutINS5_IJSC_SC_SC_EEENS5_IJNSA_ILi0EEESW_SW_EEEEENS5_IJNS4_10UnderscoreESZ_SZ_EEEEENS4_23SM90_TMA_LOAD_MULTICASTENS4_14ComposedLayoutINS4_7SwizzleILi3ELi4ELi3EEENS4_18smem_ptr_flag_bitsILi16EEENSU_INS5_IJNSA_ILi8EEESG_EEENS5_IJSG_SC_EEEEEEEvNS4_8identityES12_S1C_vS1D_EENS_8epilogue10collective6detail29Sm90TmaWarpSpecializedAdapterINS1G_15DefaultEpilogueISJ_SK_SK_NS1F_6thread17LinearCombinationISJ_Li1EffLNS1K_9ScaleType4KindE0ELNS_15FloatRoundStyleE2ESJ_EENS1_15EpilogueDefaultEEEEEvvEEEEvNT_6ParamsE --------------------------
	.section	.text._ZN7cutlass13device_kernelINS_4gemm6kernel13GemmUniversalIN4cute5tupleIJiiiiEEENS1_10collective13CollectiveMmaINS1_34MainloopSm90TmaGmmaWarpSpecializedILi5ENS5_IJNS4_1CILi2EEESB_NSA_ILi1EEEEEENS1_32KernelTmaWarpSpecializedPingpongEEENS5_IJNSA_ILi64EEENSA_ILi256EEESG_EEENS_6half_tENS5_IJlSC_lEEESJ_SK_NS4_8TiledMMAINS4_8MMA_AtomIJNS4_4SM904GMMA26MMA_64x256x16_F32F16F16_SSILNSO_5MajorE0ELSQ_0ELNSO_7ScaleInE1ELSR_1EEEEEENS4_6LayoutINS5_IJSC_SC_SC_EEENS5_IJNSA_ILi0EEESW_SW_EEEEENS5_IJNS4_10UnderscoreESZ_SZ_EEEEENS4_23SM90_TMA_LOAD_MULTICASTENS4_14ComposedLayoutINS4_7SwizzleILi3ELi4ELi3EEENS4_18smem_ptr_flag_bitsILi16EEENSU_INS5_IJNSA_ILi8EEESG_EEENS5_IJSG_SC_EEEEEEEvNS4_8identityES12_S1C_vS1D_EENS_8epilogue10collective6detail29Sm90TmaWarpSpecializedAdapterINS1G_15DefaultEpilogueISJ_SK_SK_NS1F_6thread17LinearCombinationISJ_Li1EffLNS1K_9ScaleType4KindE0ELNS_15FloatRoundStyleE2ESJ_EENS1_15EpilogueDefaultEEEEEvvEEEEvNT_6ParamsE,"ax",@progbits
	.align	128
.text._ZN7cutlass13device_kernelINS_4gemm6kernel13GemmUniversalIN4cute5tupleIJiiiiEEENS1_10collective13CollectiveMmaINS1_34MainloopSm90TmaGmmaWarpSpecializedILi5ENS5_IJNS4_1CILi2EEESB_NSA_ILi1EEEEEENS1_32KernelTmaWarpSpecializedPingpongEEENS5_IJNSA_ILi64EEENSA_ILi256EEESG_EEENS_6half_tENS5_IJlSC_lEEESJ_SK_NS4_8TiledMMAINS4_8MMA_AtomIJNS4_4SM904GMMA26MMA_64x256x16_F32F16F16_SSILNSO_5MajorE0ELSQ_0ELNSO_7ScaleInE1ELSR_1EEEEEENS4_6LayoutINS5_IJSC_SC_SC_EEENS5_IJNSA_ILi0EEESW_SW_EEEEENS5_IJNS4_10UnderscoreESZ_SZ_EEEEENS4_23SM90_TMA_LOAD_MULTICASTENS4_14ComposedLayoutINS4_7SwizzleILi3ELi4ELi3EEENS4_18smem_ptr_flag_bitsILi16EEENSU_INS5_IJNSA_ILi8EEESG_EEENS5_IJSG_SC_EEEEEEEvNS4_8identityES12_S1C_vS1D_EENS_8epilogue10collective6detail29Sm90TmaWarpSpecializedAdapterINS1G_15DefaultEpilogueISJ_SK_SK_NS1F_6thread17LinearCombinationISJ_Li1EffLNS1K_9ScaleType4KindE0ELNS_15FloatRoundStyleE2ESJ_EENS1_15EpilogueDefaultEEEEEvvEEEEvNT_6ParamsE:
        .type           _ZN7cutlass13device_kernelINS_4gemm6kernel13GemmUniversalIN4cute5tupleIJiiiiEEENS1_10collective13CollectiveMmaINS1_34MainloopSm90TmaGmmaWarpSpecializedILi5ENS5_IJNS4_1CILi2EEESB_NSA_ILi1EEEEEENS1_32KernelTmaWarpSpecializedPingpongEEENS5_IJNSA_ILi64EEENSA_ILi256EEESG_EEENS_6half_tENS5_IJlSC_lEEESJ_SK_NS4_8TiledMMAINS4_8MMA_AtomIJNS4_4SM904GMMA26MMA_64x256x16_F32F16F16_SSILNSO_5MajorE0ELSQ_0ELNSO_7ScaleInE1ELSR_1EEEEEENS4_6LayoutINS5_IJSC_SC_SC_EEENS5_IJNSA_ILi0EEESW_SW_EEEEENS5_IJNS4_10UnderscoreESZ_SZ_EEEEENS4_23SM90_TMA_LOAD_MULTICASTENS4_14ComposedLayoutINS4_7SwizzleILi3ELi4ELi3EEENS4_18smem_ptr_flag_bitsILi16EEENSU_INS5_IJNSA_ILi8EEESG_EEENS5_IJSG_SC_EEEEEEEvNS4_8identityES12_S1C_vS1D_EENS_8epilogue10collective6detail29Sm90TmaWarpSpecializedAdapterINS1G_15DefaultEpilogueISJ_SK_SK_NS1F_6thread17LinearCombinationISJ_Li1EffLNS1K_9ScaleType4KindE0ELNS_15FloatRoundStyleE2ESJ_EENS1_15EpilogueDefaultEEEEEvvEEEEvNT_6ParamsE,@function
        .size           _ZN7cutlass13device_kernelINS_4gemm6kernel13GemmUniversalIN4cute5tupleIJiiiiEEENS1_10collective13CollectiveMmaINS1_34MainloopSm90TmaGmmaWarpSpecializedILi5ENS5_IJNS4_1CILi2EEESB_NSA_ILi1EEEEEENS1_32KernelTmaWarpSpecializedPingpongEEENS5_IJNSA_ILi64EEENSA_ILi256EEESG_EEENS_6half_tENS5_IJlSC_lEEESJ_SK_NS4_8TiledMMAINS4_8MMA_AtomIJNS4_4SM904GMMA26MMA_64x256x16_F32F16F16_SSILNSO_5MajorE0ELSQ_0ELNSO_7ScaleInE1ELSR_1EEEEEENS4_6LayoutINS5_IJSC_SC_SC_EEENS5_IJNSA_ILi0EEESW_SW_EEEEENS5_IJNS4_10UnderscoreESZ_SZ_EEEEENS4_23SM90_TMA_LOAD_MULTICASTENS4_14ComposedLayoutINS4_7SwizzleILi3ELi4ELi3EEENS4_18smem_ptr_flag_bitsILi16EEENSU_INS5_IJNSA_ILi8EEESG_EEENS5_IJSG_SC_EEEEEEEvNS4_8identityES12_S1C_vS1D_EENS_8epilogue10collective6detail29Sm90TmaWarpSpecializedAdapterINS1G_15DefaultEpilogueISJ_SK_SK_NS1F_6thread17LinearCombinationISJ_Li1EffLNS1K_9ScaleType4KindE0ELNS_15FloatRoundStyleE2ESJ_EENS1_15EpilogueDefaultEEEEEvvEEEEvNT_6ParamsE,(.L_x_331 - _ZN7cutlass13device_kernelINS_4gemm6kernel13GemmUniversalIN4cute5tupleIJiiiiEEENS1_10collective13CollectiveMmaINS1_34MainloopSm90TmaGmmaWarpSpecializedILi5ENS5_IJNS4_1CILi2EEESB_NSA_ILi1EEEEEENS1_32KernelTmaWarpSpecializedPingpongEEENS5_IJNSA_ILi64EEENSA_ILi256EEESG_EEENS_6half_tENS5_IJlSC_lEEESJ_SK_NS4_8TiledMMAINS4_8MMA_AtomIJNS4_4SM904GMMA26MMA_64x256x16_F32F16F16_SSILNSO_5MajorE0ELSQ_0ELNSO_7ScaleInE1ELSR_1EEEEEENS4_6LayoutINS5_IJSC_SC_SC_EEENS5_IJNSA_ILi0EEESW_SW_EEEEENS5_IJNS4_10UnderscoreESZ_SZ_EEEEENS4_23SM90_TMA_LOAD_MULTICASTENS4_14ComposedLayoutINS4_7SwizzleILi3ELi4ELi3EEENS4_18smem_ptr_flag_bitsILi16EEENSU_INS5_IJNSA_ILi8EEESG_EEENS5_IJSG_SC_EEEEEEEvNS4_8identityES12_S1C_vS1D_EENS_8epilogue10collective6detail29Sm90TmaWarpSpecializedAdapterINS1G_15DefaultEpilogueISJ_SK_SK_NS1F_6thread17LinearCombinationISJ_Li1EffLNS1K_9ScaleType4KindE0ELNS_15FloatRoundStyleE2ESJ_EENS1_15EpilogueDefaultEEEEEvvEEEEvNT_6ParamsE)
        .other          _ZN7cutlass13device_kernelINS_4gemm6kernel13GemmUniversalIN4cute5tupleIJiiiiEEENS1_10collective13CollectiveMmaINS1_34MainloopSm90TmaGmmaWarpSpecializedILi5ENS5_IJNS4_1CILi2EEESB_NSA_ILi1EEEEEENS1_32KernelTmaWarpSpecializedPingpongEEENS5_IJNSA_ILi64EEENSA_ILi256EEESG_EEENS_6half_tENS5_IJlSC_lEEESJ_SK_NS4_8TiledMMAINS4_8MMA_AtomIJNS4_4SM904GMMA26MMA_64x256x16_F32F16F16_SSILNSO_5MajorE0ELSQ_0ELNSO_7ScaleInE1ELSR_1EEEEEENS4_6LayoutINS5_IJSC_SC_SC_EEENS5_IJNSA_ILi0EEESW_SW_EEEEENS5_IJNS4_10UnderscoreESZ_SZ_EEEEENS4_23SM90_TMA_LOAD_MULTICASTENS4_14ComposedLayoutINS4_7SwizzleILi3ELi4ELi3EEENS4_18smem_ptr_flag_bitsILi16EEENSU_INS5_IJNSA_ILi8EEESG_EEENS5_IJSG_SC_EEEEEEEvNS4_8identityES12_S1C_vS1D_EENS_8epilogue10collective6detail29Sm90TmaWarpSpecializedAdapterINS1G_15DefaultEpilogueISJ_SK_SK_NS1F_6thread17LinearCombinationISJ_Li1EffLNS1K_9ScaleType4KindE0ELNS_15FloatRoundStyleE2ESJ_EENS1_15EpilogueDefaultEEEEEvvEEEEvNT_6ParamsE,@"STO_CUDA_ENTRY STV_DEFAULT"
_ZN7cutlass13device_kernelINS_4gemm6kernel13GemmUniversalIN4cute5tupleIJiiiiEEENS1_10collective13CollectiveMmaINS1_34MainloopSm90TmaGmmaWarpSpecializedILi5ENS5_IJNS4_1CILi2EEESB_NSA_ILi1EEEEEENS1_32KernelTmaWarpSpecializedPingpongEEENS5_IJNSA_ILi64EEENSA_ILi256EEESG_EEENS_6half_tENS5_IJlSC_lEEESJ_SK_NS4_8TiledMMAINS4_8MMA_AtomIJNS4_4SM904GMMA26MMA_64x256x16_F32F16F16_SSILNSO_5MajorE0ELSQ_0ELNSO_7ScaleInE1ELSR_1EEEEEENS4_6LayoutINS5_IJSC_SC_SC_EEENS5_IJNSA_ILi0EEESW_SW_EEEEENS5_IJNS4_10UnderscoreESZ_SZ_EEEEENS4_23SM90_TMA_LOAD_MULTICASTENS4_14ComposedLayoutINS4_7SwizzleILi3ELi4ELi3EEENS4_18smem_ptr_flag_bitsILi16EEENSU_INS5_IJNSA_ILi8EEESG_EEENS5_IJSG_SC_EEEEEEEvNS4_8identityES12_S1C_vS1D_EENS_8epilogue10collective6detail29Sm90TmaWarpSpecializedAdapterINS1G_15DefaultEpilogueISJ_SK_SK_NS1F_6thread17LinearCombinationISJ_Li1EffLNS1K_9ScaleType4KindE0ELNS_15FloatRoundStyleE2ESJ_EENS1_15EpilogueDefaultEEEEEvvEEEEvNT_6ParamsE:
[----:B------:R-:W0:Y:S02]  /*0000*/  LDC R1, c[0x0][0x28] ;  /* 0x00000a00ff017b82 */ /* 0x000e240000000800 */
[----:B0-----:R-:W-:Y:S01]  /*0010*/  VIADD R1, R1, 0xfffffff8 ;  /* 0xfffffff801017836 */ /* 0x001fe20000000000 */
[----:B------:R-:W0:Y:S01]  /*0020*/  S2R R4, SR_TID.X ;  /* 0x0000000000047919 */ /* 0x000e220000002100 */
[----:B------:R-:W-:Y:S01]  /*0030*/  ELECT P0, URZ, PT ;  /* 0x00000000003f782f */ /* 0x000fe20003800000 */
[----:B------:R-:W-:Y:S01]  /*0040*/  BSSY B0, `(.L_x_0) ;  /* 0x000000f000007945 */ /* 0x000fe20003800000 */
[--C-:B0-----:R-:W-:Y:S02]  /*0050*/  SHF.R.U32.HI R2, RZ, 0x5, R4.reuse ;  /* 0x00000005ff027819 */ /* 0x101fe40000011604 */
[----:B------:R-:W-:-:S03]  /*0060*/  SHF.R.U32.HI R7, RZ, 0x7, R4 ;  /* 0x00000007ff077819 */ /* 0x000fc60000011604 */
[----:B------:R-:W0:Y:S04]  /*0070*/  SHFL.IDX PT, R5, R2, RZ, 0x1f ;  /* 0x00001fff02057589 */ /* 0x000e2800000e0000 */
[----:B------:R1:W2:Y:S01]  /*0080*/  SHFL.IDX PT, R10, R7, RZ, 0x1f ;  /* 0x00001fff070a7589 */ /* 0x0002a200000e0000 */
[----:B0-----:R-:W-:-:S13]  /*0090*/  ISETP.NE.OR P0, PT, R5, RZ, !P0 ;  /* 0x000000ff0500720c */ /* 0x001fda0004705670 */
[----:B-12---:R-:W-:Y:S05]  /*00a0*/  @P0 BRA `(.L_x_1) ;  /* 0x0000000000200947 */ /* 0x006fea0003800000 */
[----:B------:R-:W-:Y:S02]  /*00b0*/  ULDC.64 UR4, c[0x0][0x198] ;  /* 0x0000660000047ab9 */ /* 0x000fe40000000a00 */
[----:B------:R-:W-:Y:S02]  /*00c0*/  UIADD3 UR6, UP0, UR4, 0xf0, URZ ;  /* 0x000000f004067890 */ /* 0x000fe4000ff1e03f */
[----:B------:R-:W-:Y:S02]  /*00d0*/  UIADD3 UR4, UP1, UR4, 0x1f0, URZ ;  /* 0x000001f004047890 */ /* 0x000fe4000ff3e03f */
[----:B------:R-:W-:Y:S02]  /*00e0*/  UIADD3.X UR7, URZ, UR5, URZ, UP0, !UPT ;  /* 0x000000053f077290 */ /* 0x000fe400087fe43f */
[----:B------:R-:W-:-:S07]  /*00f0*/  UIADD3.X UR5, URZ, UR5, URZ, UP1, !UPT ;  /* 0x000000053f057290 */ /* 0x000fce0008ffe43f */
[----:B------:R0:W-:Y:S02]  /*0100*/  UTMACCTL.PF [UR6] ;  /* 0x00000000060079b9 */ /* 0x0001e40008040000 */
[----:B------:R0:W-:Y:S02]  /*0110*/  UTMACCTL.PF [UR4] ;  /* 0x00000000040079b9 */ /* 0x0001e40008040000 */
[----:B0-----:R-:W-:Y:S01]  /*0120*/  NOP ;  /* 0x0000000000007918 */ /* 0x001fe20000000000 */
.L_x_1:
[----:B------:R-:W-:Y:S05]  /*0130*/  BSYNC B0 ;  /* 0x0000000000007941 */ /* 0x000fea0003800000 */
.L_x_0:
[----:B------:R-:W0:Y:S01]  /*0140*/  SHFL.IDX PT, R8, R2, RZ, 0x1f ;  /* 0x00001fff02087589 */ /* 0x000e2200000e0000 */
[----:B------:R-:W-:-:S04]  /*0150*/  SHF.R.S32.HI R3, RZ, 0x1f, R4 ;  /* 0x0000001fff037819 */ /* 0x000fc80000011404 */
[----:B------:R-:W-:Y:S02]  /*0160*/  LEA.HI R3, R3, R4, RZ, 0x7 ;  /* 0x0000000403037211 */ /* 0x000fe400078f38ff */
[----:B0-----:R-:W-:-:S13]  /*0170*/  ISETP.NE.AND P0, PT, R8, RZ, PT ;  /* 0x000000ff0800720c */ /* 0x001fda0003f05270 */
[----:B------:R-:W-:Y:S05]  /*0180*/  @P0 BRA `(.L_x_2) ;  /* 0x0000000000600947 */ /* 0x000fea0003800000 */
[----:B------:R-:W0:Y:S01]  /*0190*/  S2UR UR8, SR_CgaCtaId ;  /* 0x00000000000879c3 */ /* 0x000e220000008800 */
[----:B------:R-:W-:Y:S01]  /*01a0*/  UMOV UR4, 0x400 ;  /* 0x0000040000047882 */ /* 0x000fe20000000000 */
[----:B------:R-:W-:Y:S01]  /*01b0*/  UMOV UR5, 0x1 ;  /* 0x0000000100057882 */ /* 0x000fe20000000000 */
[----:B------:R-:W-:Y:S01]  /*01c0*/  UMOV UR6, 0x3 ;  /* 0x0000000300067882 */ /* 0x000fe20000000000 */
[----:B------:R-:W-:Y:S01]  /*01d0*/  ELECT P0, URZ, PT ;  /* 0x00000000003f782f */ /* 0x000fe20003800000 */
[----:B------:R-:W-:-:S04]  /*01e0*/  UIADD3 UR6, -UR6, 0x100000, URZ ;  /* 0x0010000006067890 */ /* 0x000fc8000fffe13f */
[----:B------:R-:W-:Y:S02]  /*01f0*/  USHF.L.U32 UR7, UR6, 0xb, URZ ;  /* 0x0000000b06077899 */ /* 0x000fe4000800063f */
[----:B------:R-:W-:Y:S02]  /*0200*/  USHF.L.U32 UR6, UR6, 0x1, URZ ;  /* 0x0000000106067899 */ /* 0x000fe4000800063f */
[----:B0-----:R-:W-:Y:S02]  /*0210*/  ULEA UR8, UR8, UR4, 0x18 ;  /* 0x0000000408087291 */ /* 0x001fe4000f8ec03f */
[----:B------:R-:W-:-:S04]  /*0220*/  UIADD3 UR4, -UR5, 0x100000, URZ ;  /* 0x0010000005047890 */ /* 0x000fc8000fffe13f */
[----:B------:R-:W-:Y:S02]  /*0230*/  USHF.L.U32 UR5, UR4, 0xb, URZ ;  /* 0x0000000b04057899 */ /* 0x000fe4000800063f */
[----:B------:R-:W-:Y:S01]  /*0240*/  USHF.L.U32 UR4, UR4, 0x1, URZ ;  /* 0x0000000104047899 */ /* 0x000fe2000800063f */
[----:B------:R-:W0:Y:S11]  /*0250*/  FENCE.VIEW.ASYNC.S ;  /* 0x00000000000073c6 */ /* 0x000e360000000000 */
[----:B0-----:R0:W1:Y:S01]  /*0260*/  SYNCS.EXCH.64 URZ, [UR8], UR4 ;  /* 0x00000004083f75b2 */ /* 0x0010620008000100 */
[----:B------:R0:W2:Y:S01]  /*0270*/  SYNCS.EXCH.64 URZ, [UR8+0x28], UR6 ;  /* 0x00002806083f75b2 */ /* 0x0000a20008000100 */
[----:B------:R0:W3:Y:S01]  /*0280*/  SYNCS.EXCH.64 URZ, [UR8+0x8], UR4 ;  /* 0x00000804083f75b2 */ /* 0x0000e20008000100 */
[----:B------:R0:W4:Y:S01]  /*0290*/  SYNCS.EXCH.64 URZ, [UR8+0x30], UR6 ;  /* 0x00003006083f75b2 */ /* 0x0001220008000100 */
[----:B------:R0:W0:Y:S01]  /*02a0*/  SYNCS.EXCH.64 URZ, [UR8+0x10], UR4 ;  /* 0x00001004083f75b2 */ /* 0x0000220008000100 */
[----:B------:R0:W0:Y:S01]  /*02b0*/  SYNCS.EXCH.64 URZ, [UR8+0x38], UR6 ;  /* 0x00003806083f75b2 */ /* 0x0000220008000100 */
[----:B------:R0:W0:Y:S01]  /*02c0*/  SYNCS.EXCH.64 URZ, [UR8+0x18], UR4 ;  /* 0x00001804083f75b2 */ /* 0x0000220008000100 */
[----:B------:R0:W0:Y:S01]  /*02d0*/  SYNCS.EXCH.64 URZ, [UR8+0x40], UR6 ;  /* 0x00004006083f75b2 */ /* 0x0000220008000100 */
[----:B------:R0:W0:Y:S01]  /*02e0*/  SYNCS.EXCH.64 URZ, [UR8+0x20], UR4 ;  /* 0x00002004083f75b2 */ /* 0x0000220008000100 */
[----:B------:R0:W0:Y:S01]  /*02f0*/  SYNCS.EXCH.64 URZ, [UR8+0x48], UR6 ;  /* 0x00004806083f75b2 */ /* 0x0000220008000100 */
[----:B------:R-:W-:Y:S01]  /*0300*/  NOP ;  /* 0x0000000000007918 */ /* 0x000fe20000000000 */
.L_x_2:
[----:B------:R-:W5:Y:S01]  /*0310*/  SHFL.IDX PT, R13, R2, RZ, 0x1f ;  /* 0x00001fff020d7589 */ /* 0x000f6200000e0000 */
[----:B------:R-:W1:Y:S01]  /*0320*/  S2UR UR12, SR_CTAID.X ;  /* 0x00000000000c79c3 */ /* 0x000e620000002500 */
[----:B------:R-:W-:Y:S02]  /*0330*/  LOP3.LUT R3, R3, 0xffffff80, RZ, 0xc0, !PT ;  /* 0xffffff8003037812 */ /* 0x000fe400078ec0ff */
[----:B------:R-:W-:Y:S01]  /*0340*/  ELECT P0, URZ, PT ;  /* 0x00000000003f782f */ /* 0x000fe20003800000 */
[----:B------:R2:W3:Y:S01]  /*0350*/  SHFL.IDX PT, R12, R2, RZ, 0x1f ;  /* 0x00001fff020c7589 */ /* 0x0004e200000e0000 */
[----:B------:R-:W-:Y:S01]  /*0360*/  ELECT P1, URZ, PT ;  /* 0x00000000003f782f */ /* 0x000fe20003820000 */
[----:B------:R-:W-:Y:S01]  /*0370*/  NOP ;  /* 0x0000000000007918 */ /* 0x000fe20000000000 */
[----:B------:R-:W-:Y:S01]  /*0380*/  IMAD.IADD R3, R4, 0x1, -R3 ;  /* 0x0000000104037824 */ /* 0x000fe200078e0a03 */
[----:B------:R-:W4:Y:S01]  /*0390*/  S2R R6, SR_CTAID.Y ;  /* 0x0000000000067919 */ /* 0x000f220000002600 */
[----:B0-----:R-:W-:Y:S01]  /*03a0*/  ULDC UR4, c[0x0][0x150] ;  /* 0x0000540000047ab9 */ /* 0x001fe20000000800 */
[----:B------:R-:W0:Y:S01]  /*03b0*/  LDC R14, c[0x0][0x144] ;  /* 0x00005100ff0e7b82 */ /* 0x000e220000000800 */
[----:B------:R-:W-:Y:S01]  /*03c0*/  UMOV UR11, 0x80 ;  /* 0x00000080000b7882 */ /* 0x000fe20000000000 */
[----:B------:R-:W-:Y:S01]  /*03d0*/  SHF.R.S32.HI R0, RZ, 0x1f, R3 ;  /* 0x0000001fff007819 */ /* 0x000fe20000011403 */
[----:B------:R-:W-:Y:S01]  /*03e0*/  NOP ;  /* 0x0000000000007918 */ /* 0x000fe20000000000 */
[C---:B------:R-:W-:Y:S01]  /*03f0*/  VIADD R35, R10.reuse, 0xffffffff ;  /* 0xffffffff0a237836 */ /* 0x040fe20000000000 */
[----:B------:R-:W-:Y:S01]  /*0400*/  ISETP.NE.AND P4, PT, R10, RZ, PT ;  /* 0x000000ff0a00720c */ /* 0x000fe20003f85270 */
[----:B------:R-:W-:Y:S01]  /*0410*/  IMAD.MOV.U32 R153, RZ, RZ, 0x1 ;  /* 0x00000001ff997424 */ /* 0x000fe200078e00ff */
[----:B------:R-:W-:Y:S01]  /*0420*/  LEA.HI R9, R0, R3, RZ, 0x3 ;  /* 0x0000000300097211 */ /* 0x000fe200078f18ff */
[----:B------:R-:W0:Y:S01]  /*0430*/  LDC R15, c[0x0][0x140] ;  /* 0x00005000ff0f7b82 */ /* 0x000e220000000800 */
[----:B------:R-:W-:-:S02]  /*0440*/  ISETP.GE.U32.AND P6, PT, R35, 0x2, PT ;  /* 0x000000022300780c */ /* 0x000fc40003fc6070 */
[--C-:B------:R-:W-:Y:S02]  /*0450*/  SHF.R.S32.HI R11, RZ, 0x3, R9.reuse ;  /* 0x00000003ff0b7819 */ /* 0x100fe40000011409 */
[----:B--2---:R-:W-:Y:S02]  /*0460*/  SHF.R.S32.HI R2, RZ, 0x1f, R9 ;  /* 0x0000001fff027819 */ /* 0x004fe40000011409 */
[----:B------:R-:W-:Y:S01]  /*0470*/  SHF.R.S32.HI R9, RZ, 0x1f, R8 ;  /* 0x0000001fff097819 */ /* 0x000fe20000011408 */
[----:B------:R-:W2:Y:S01]  /*0480*/  LDC R25, c[0x0][0x148] ;  /* 0x00005200ff197b82 */ /* 0x000ea20000000800 */
[----:B-----5:R-:W-:Y:S02]  /*0490*/  ISETP.NE.OR P0, PT, R13, RZ, !P0 ;  /* 0x000000ff0d00720c */ /* 0x020fe40004705670 */
[----:B-1----:R-:W-:Y:S02]  /*04a0*/  I2FP.F32.U32 R13, UR12 ;  /* 0x0000000c000d7c45 */ /* 0x002fe40008201000 */
[----:B------:R-:W-:-:S02]  /*04b0*/  LEA.HI R2, R2, R11, RZ, 0x2 ;  /* 0x0000000b02027211 */ /* 0x000fc400078f10ff */
[----:B------:R-:W-:Y:S01]  /*04c0*/  LEA.HI R9, R9, R8, RZ, 0x2 ;  /* 0x0000000809097211 */ /* 0x000fe200078f10ff */
[----:B------:R-:W-:Y:S01]  /*04d0*/  FMUL R13, R13, UR4 ;  /* 0x000000040d0d7c20 */ /* 0x000fe20008400000 */
[----:B---3--:R-:W-:Y:S01]  /*04e0*/  ISETP.NE.OR P1, PT, R12, RZ, !P1 ;  /* 0x000000ff0c00720c */ /* 0x008fe20004f25670 */
[----:B------:R-:W-:Y:S01]  /*04f0*/  ULDC UR4, c[0x0][0x154] ;  /* 0x0000550000047ab9 */ /* 0x000fe20000000800 */
[----:B------:R-:W-:Y:S02]  /*0500*/  LOP3.LUT R12, R2, 0xfffffffc, RZ, 0xc0, !PT ;  /* 0xfffffffc020c7812 */ /* 0x000fe400078ec0ff */
[----:B------:R-:W-:Y:S01]  /*0510*/  LOP3.LUT R9, R9, 0x3ffffffc, RZ, 0xc0, !PT ;  /* 0x3ffffffc09097812 */ /* 0x000fe200078ec0ff */
[----:B------:R-:W1:Y:S01]  /*0520*/  F2I.U32.TRUNC.NTZ R13, R13 ;  /* 0x0000000d000d7305 */ /* 0x000e62000020f000 */
[----:B------:R-:W-:Y:S01]  /*0530*/  SHF.R.S32.HI R2, RZ, 0x1f, R5 ;  /* 0x0000001fff027819 */ /* 0x000fe20000011405 */
[----:B------:R-:W-:Y:S01]  /*0540*/  IMAD.IADD R12, R11, 0x1, -R12 ;  /* 0x000000010b0c7824 */ /* 0x000fe200078e0a0c */
[----:B------:R-:W-:Y:S01]  /*0550*/  VOTEU.ALL UP1, P0 ;  /* 0x00000000003f7886 */ /* 0x000fe20000020000 */
[----:B------:R-:W-:Y:S01]  /*0560*/  IMAD.IADD R9, R8, 0x1, -R9 ;  /* 0x0000000108097824 */ /* 0x000fe200078e0a09 */
[----:B------:R-:W-:Y:S01]  /*0570*/  LEA.HI R2, R2, R5, RZ, 0x2 ;  /* 0x0000000502027211 */ /* 0x000fe200078f10ff */
[----:B------:R-:W-:Y:S01]  /*0580*/  VOTEU.ALL UP0, P0 ;  /* 0x00000000003f7886 */ /* 0x000fe20000000000 */
[----:B----4-:R-:W-:Y:S01]  /*0590*/  I2FP.F32.U32 R8, R6 ;  /* 0x0000000600087245 */ /* 0x010fe20000201000 */
[----:B------:R-:W-:Y:S01]  /*05a0*/  IMAD R9, R9, 0x4, R12 ;  /* 0x0000000409097824 */ /* 0x000fe200078e020c */
[----:B------:R-:W-:Y:S01]  /*05b0*/  LOP3.LUT R2, R2, 0xfffffffc, RZ, 0xc0, !PT ;  /* 0xfffffffc02027812 */ /* 0x000fe200078ec0ff */
[----:B------:R-:W-:Y:S01]  /*05c0*/  VOTEU.ALL UP2, P1 ;  /* 0x00000000003f7886 */ /* 0x000fe20000840000 */
[----:B------:R-:W3:Y:S01]  /*05d0*/  @!UP1 S2UR UR7, SR_CgaCtaId ;  /* 0x00000000000799c3 */ /* 0x000ee20000008800 */
[----:B------:R-:W-:Y:S01]  /*05e0*/  FMUL R8, R8, UR4 ;  /* 0x0000000408087c20 */ /* 0x000fe20008400000 */
[----:B------:R-:W-:Y:S01]  /*05f0*/  IMAD.SHL.U32 R152, R9, 0x4, RZ ;  /* 0x0000000409987824 */ /* 0x000fe200078e00ff */
[----:B------:R-:W-:Y:S01]  /*0600*/  UMOV UR4, 0x20 ;  /* 0x0000002000047882 */ /* 0x000fe20000000000 */
[----:B------:R-:W-:Y:S01]  /*0610*/  IMAD.IADD R5, R5, 0x1, -R2 ;  /* 0x0000000105057824 */ /* 0x000fe200078e0a02 */
[----:B------:R-:W-:Y:S01]  /*0620*/  LEA.HI R2, R9, R9, RZ, 0x1 ;  /* 0x0000000909027211 */ /* 0x000fe200078f08ff */
[----:B-1----:R-:W-:Y:S01]  /*0630*/  IMAD.MOV R13, RZ, RZ, -R13 ;  /* 0x000000ffff0d7224 */ /* 0x002fe200078e0a0d */
[----:B------:R-:W1:Y:S01]  /*0640*/  F2I.U32.TRUNC.NTZ R8, R8 ;  /* 0x0000000800087305 */ /* 0x000e62000020f000 */
[----:B------:R-:W4:Y:S01]  /*0650*/  @!UP2 S2UR UR10, SR_CgaCtaId ;  /* 0x00000000000aa9c3 */ /* 0x000f220000008800 */
[----:B------:R-:W-:Y:S01]  /*0660*/  LOP3.LUT R2, R2, 0xfffffffe, RZ, 0xc0, !PT ;  /* 0xfffffffe02027812 */ /* 0x000fe200078ec0ff */
[----:B0-----:R-:W-:Y:S01]  /*0670*/  IMAD R21, R14, R13, UR12 ;  /* 0x0000000c0e157e24 */ /* 0x001fe2000f8e020d */
[----:B------:R-:W-:Y:S01]  /*0680*/  @!UP1 UMOV UR6, 0x400 ;  /* 0x0000040000069882 */ /* 0x000fe20000000000 */
[----:B------:R-:W-:-:S04]  /*0690*/  @!UP1 UIADD3 UR4, -UR4, 0x100000, URZ ;  /* 0x0010000004049890 */ /* 0x000fc8000fffe13f */
[----:B------:R-:W-:Y:S02]  /*06a0*/  @!UP1 USHF.L.U32 UR5, UR4, 0xb, URZ ;  /* 0x0000000b04059899 */ /* 0x000fe4000800063f */
[----:B------:R-:W-:Y:S01]  /*06b0*/  @!UP1 USHF.L.U32 UR4, UR4, 0x1, URZ ;  /* 0x0000000104049899 */ /* 0x000fe2000800063f */
[C---:B------:R-:W-:Y:S01]  /*06c0*/  LOP3.LUT R152, R9.reuse, 0xc, R152, 0x78, !PT ;  /* 0x0000000c09987812 */ /* 0x040fe200078e7898 */
[----:B------:R-:W-:Y:S01]  /*06d0*/  IMAD.IADD R2, R9, 0x1, -R2 ;  /* 0x0000000109027824 */ /* 0x000fe200078e0a02 */
[----:B------:R-:W-:Y:S01]  /*06e0*/  @!UP2 UMOV UR9, 0x400 ;  /* 0x000004000009a882 */ /* 0x000fe20000000000 */
[----:B------:R-:W-:Y:S01]  /*06f0*/  VOTEU.ALL UP3, P1 ;  /* 0x00000000003f7886 */ /* 0x000fe20000860000 */
[----:B------:R-:W-:Y:S01]  /*0700*/  VOTEU.ALL UP4, P1 ;  /* 0x00000000003f7886 */ /* 0x000fe20000880000 */
[----:B------:R-:W-:Y:S01]  /*0710*/  VOTEU.ALL UP5, P1 ;  /* 0x00000000003f7886 */ /* 0x000fe200008a0000 */
[----:B------:R-:W-:Y:S01]  /*0720*/  ISETP.NE.AND P3, PT, R2, R21, PT ;  /* 0x000000150200720c */ /* 0x000fe20003f65270 */
[----:B------:R0:W0:Y:S01]  /*0730*/  SHFL.IDX PT, R14, R7, RZ, 0x1f ;  /* 0x00001fff070e7589 */ /* 0x00002200000e0000 */
[----:B------:R-:W-:Y:S01]  /*0740*/  ISETP.EQ.U32.AND P2, PT, R15, 0x1, PT ;  /* 0x000000010f00780c */ /* 0x000fe20003f42070 */
[----:B-1----:R-:W-:Y:S01]  /*0750*/  IMAD.MOV R20, RZ, RZ, -R8 ;  /* 0x000000ffff147224 */ /* 0x002fe200078e0a08 */
[----:B---3--:R-:W-:-:S02]  /*0760*/  @!UP1 ULEA UR8, UR7, UR6, 0x18 ;  /* 0x0000000607089291 */ /* 0x008fc4000f8ec03f */
[----:B------:R-:W-:-:S04]  /*0770*/  @!UP2 UIADD3 UR6, -UR11, 0x100000, URZ ;  /* 0x001000000b06a890 */ /* 0x000fc8000fffe13f */
[----:B------:R-:W-:Y:S02]  /*0780*/  @!UP2 USHF.L.U32 UR7, UR6, 0xb, URZ ;  /* 0x0000000b0607a899 */ /* 0x000fe4000800063f */
[----:B------:R-:W-:Y:S01]  /*0790*/  @!UP2 USHF.L.U32 UR6, UR6, 0x1, URZ ;  /* 0x000000010606a899 */ /* 0x000fe2000800063f */
[----:B--2---:R-:W-:Y:S01]  /*07a0*/  IMAD R9, R25, R20, R6 ;  /* 0x0000001419097224 */ /* 0x004fe200078e0206 */
[----:B------:R-:W-:Y:S01]  /*07b0*/  VOTEU.ALL UP1, P0 ;  /* 0x00000000003f7886 */ /* 0x000fe20000020000 */
[----:B------:R-:W-:Y:S01]  /*07c0*/  LOP3.LUT P0, RZ, R3, 0x7, RZ, 0xc0, !PT ;  /* 0x0000000703ff7812 */ /* 0x000fe2000780c0ff */
[----:B----4-:R-:W-:Y:S01]  /*07d0*/  @!UP2 ULEA UR9, UR10, UR9, 0x18 ;  /* 0x000000090a09a291 */ /* 0x010fe2000f8ec03f */
[----:B------:R-:W-:Y:S01]  /*07e0*/  @P3 LEA.HI R2, R152, R152, RZ, 0x1 ;  /* 0x0000009898023211 */ /* 0x000fe200078f08ff */
[----:B------:R-:W-:Y:S01]  /*07f0*/  VOTEU.ALL UP2, P1 ;  /* 0x00000000003f7886 */ /* 0x000fe20000840000 */
[----:B------:R-:W-:Y:S01]  /*0800*/  ISETP.NE.AND P1, PT, R5, 0x3, PT ;  /* 0x000000030500780c */ /* 0x000fe20003f25270 */
[----:B------:R-:W1:Y:S02]  /*0810*/  FENCE.VIEW.ASYNC.S ;  /* 0x00000000000073c6 */ /* 0x000e640000000000 */
[----:B-1----:R1:W2:Y:S01]  /*0820*/  @!UP0 SYNCS.EXCH.64 URZ, [UR8+0x80], UR4 ;  /* 0x00008004083f85b2 */ /* 0x0022a20008000100 */
[----:B------:R-:W-:-:S02]  /*0830*/  @P3 SHF.R.S32.HI R2, RZ, 0x1, R2 ;  /* 0x00000001ff023819 */ /* 0x000fc40000011402 */
[----:B------:R-:W-:Y:S02]  /*0840*/  ISETP.EQ.OR P1, PT, R5, RZ, !P1 ;  /* 0x000000ff0500720c */ /* 0x000fe40004f22670 */
[----:B------:R-:W-:Y:S02]  /*0850*/  @P3 ISETP.NE.AND P5, PT, R2, R9, PT ;  /* 0x000000090200320c */ /* 0x000fe40003fa5270 */
[----:B------:R-:W-:Y:S02]  /*0860*/  ISETP.LT.U32.AND P0, PT, R152, 0x4, !P0 ;  /* 0x000000049800780c */ /* 0x000fe40004701070 */
[----:B------:R-:W-:Y:S02]  /*0870*/  ISETP.EQ.AND P1, PT, R10, RZ, P1 ;  /* 0x000000ff0a00720c */ /* 0x000fe40000f22270 */
[----:B------:R-:W-:Y:S02]  /*0880*/  SEL R2, RZ, 0x1, !P0 ;  /* 0x00000001ff027807 */ /* 0x000fe40004000000 */
[----:B------:R-:W-:-:S02]  /*0890*/  @P3 SEL R153, RZ, 0x1, P5 ;  /* 0x00000001ff993807 */ /* 0x000fc40002800000 */
[----:B------:R-:W-:Y:S01]  /*08a0*/  SEL R16, RZ, 0x1, !P1 ;  /* 0x00000001ff107807 */ /* 0x000fe20004800000 */
[----:B------:R1:W3:Y:S01]  /*08b0*/  @!UP1 SYNCS.EXCH.64 URZ, [UR8+0x88], UR4 ;  /* 0x00008804083f95b2 */ /* 0x0002e20008000100 */
[----:B------:R-:W-:Y:S01]  /*08c0*/  NOP ;  /* 0x0000000000007918 */ /* 0x000fe20000000000 */
[----:B------:R-:W-:Y:S02]  /*08d0*/  LOP3.LUT R153, R153, R2, RZ, 0xc0, !PT ;  /* 0x0000000299997212 */ /* 0x000fe400078ec0ff */
[----:B------:R-:W-:Y:S01]  /*08e0*/  SEL R16, R16, 0x2, P6 ;  /* 0x0000000210107807 */ /* 0x000fe20003000000 */
[----:B------:R1:W4:Y:S01]  /*08f0*/  @!UP2 SYNCS.EXCH.64 URZ, [UR9+0x60], UR6 ;  /* 0x00006006093fa5b2 */ /* 0x0003220008000100 */
[----:B------:R1:W0:Y:S01]  /*0900*/  @!UP3 SYNCS.EXCH.64 URZ, [UR9+0x68], UR6 ;  /* 0x00006806093fb5b2 */ /* 0x0002220008000100 */
[----:B------:R1:W0:Y:S01]  /*0910*/  @!UP4 SYNCS.EXCH.64 URZ, [UR9+0x70], UR6 ;  /* 0x00007006093fc5b2 */ /* 0x0002220008000100 */
[----:B------:R1:W0:Y:S01]  /*0920*/  @!UP5 SYNCS.EXCH.64 URZ, [UR9+0x78], UR6 ;  /* 0x00007806093fd5b2 */ /* 0x0002220008000100 */
[----:B------:R-:W-:Y:S01]  /*0930*/  NOP ;  /* 0x0000000000007918 */ /* 0x000fe20000000000 */
[----:B-12---:R-:W-:Y:S05]  /*0940*/  @!P2 BRA `(.L_x_3) ;  /* 0x000000000008a947 */ /* 0x006fea0003800000 */
[----:B0--34-:R-:W-:Y:S01]  /*0950*/  UCGABAR_ARV ;  /* 0x00000000000079c7 */ /* 0x019fe20008000000 */
[----:B------:R-:W-:Y:S05]  /*0960*/  BRA `(.L_x_4) ;  /* 0x0000000000047947 */ /* 0x000fea0003800000 */
.L_x_3:
[----:B0--34-:R-:W-:Y:S01]  /*0970*/  NOP ;  /* 0x0000000000007918 */ /* 0x019fe20000000000 */
.L_x_4:
[----:B------:R-:W-:Y:S01]  /*0980*/  ULDC.64 UR4, c[0x0][0x598] ;  /* 0x0001660000047ab9 */ /* 0x000fe20000000a00 */
[----:B------:R-:W-:Y:S01]  /*0990*/  ULDC.64 UR36, c[0x0][0x208] ;  /* 0x0000820000247ab9 */ /* 0x000fe20000000a00 */
[----:B------:R-:W-:-:S04]  /*09a0*/  ISETP.NE.U32.AND P0, PT, RZ, UR4, PT ;  /* 0x00000004ff007c0c */ /* 0x000fc8000bf05070 */
[----:B------:R-:W-:-:S13]  /*09b0*/  ISETP.NE.AND.EX P0, PT, RZ, UR5, PT, P0 ;  /* 0x00000005ff007c0c */ /* 0x000fda000bf05300 */
[----:B------:R-:W-:Y:S05]  /*09c0*/  @!P0 BRA `(.L_x_5) ;  /* 0x00000000001c8947 */ /* 0x000fea0003800000 */
[----:B------:R-:W0:Y:S02]  /*09d0*/  LDC.64 R8, c[0x0][0x598] ;  /* 0x00016600ff087b82 */ /* 0x000e240000000a00 */
[----:B0-----:R-:W2:Y:S02]  /*09e0*/  LDG.E.64 R8, desc[UR36][R8.64] ;  /* 0x0000002408087981 */ /* 0x001ea4000c1e1b00 */
[----:B--2---:R-:W-:-:S04]  /*09f0*/  ISETP.NE.U32.AND P0, PT, R8, RZ, PT ;  /* 0x000000ff0800720c */ /* 0x004fc80003f05070 */
[----:B------:R-:W-:-:S13]  /*0a00*/  ISETP.NE.AND.EX P0, PT, R9, RZ, PT, P0 ;  /* 0x000000ff0900720c */ /* 0x000fda0003f05300 */
[----:B------:R-:W-:Y:S05]  /*0a10*/  @!P0 BRA `(.L_x_5) ;  /* 0x0000000000088947 */ /* 0x000fea0003800000 */
[----:B------:R0:W5:Y:S01]  /*0a20*/  LD.E R154, desc[UR36][R8.64] ;  /* 0x00000024089a7980 */ /* 0x000162000c101900 */
[----:B------:R-:W-:Y:S05]  /*0a30*/  BRA `(.L_x_6) ;  /* 0x0000000000247947 */ /* 0x000fea0003800000 */
.L_x_5:
[----:B------:R-:W-:Y:S02]  /*0a40*/  ULDC.64 UR4, c[0x0][0x588] ;  /* 0x0001620000047ab9 */ /* 0x000fe40000000a00 */
[----:B------:R-:W-:-:S04]  /*0a50*/  ISETP.NE.U32.AND P0, PT, RZ, UR4, PT ;  /* 0x00000004ff007c0c */ /* 0x000fc8000bf05070 */
[----:B------:R-:W-:-:S13]  /*0a60*/  ISETP.NE.AND.EX P0, PT, RZ, UR5, PT, P0 ;  /* 0x00000005ff007c0c */ /* 0x000fda000bf05300 */
[----:B------:R-:W-:Y:S05]  /*0a70*/  @!P0 BRA `(.L_x_7) ;  /* 0x00000000000c8947 */ /* 0x000fea0003800000 */
[----:B------:R-:W0:Y:S02]  /*0a80*/  LDC.64 R154, c[0x0][0x588] ;  /* 0x00016200ff9a7b82 */ /* 0x000e240000000a00 */
[----:B0-----:R1:W5:Y:S01]  /*0a90*/  LDG.E R154, desc[UR36][R154.64] ;  /* 0x000000249a9a7981 */ /* 0x001362000c1e1900 */
[----:B------:R-:W-:Y:S05]  /*0aa0*/  BRA `(.L_x_6) ;  /* 0x0000000000087947 */ /* 0x000fea0003800000 */
.L_x_7:
[----:B------:R-:W-:Y:S02]  /*0ab0*/  ULDC UR4, c[0x0][0x580] ;  /* 0x0001600000047ab9 */ /* 0x000fe40000000800 */
[----:B------:R-:W-:-:S07]  /*0ac0*/  IMAD.U32 R154, RZ, RZ, UR4 ;  /* 0x00000004ff9a7e24 */ /* 0x000fce000f8e00ff */
.L_x_6:
[----:B------:R-:W-:Y:S02]  /*0ad0*/  ULDC.64 UR4, c[0x0][0x5a0] ;  /* 0x0001680000047ab9 */ /* 0x000fe40000000a00 */
[----:B------:R-:W-:-:S04]  /*0ae0*/  ISETP.NE.U32.AND P0, PT, RZ, UR4, PT ;  /* 0x00000004ff007c0c */ /* 0x000fc8000bf05070 */
[----:B------:R-:W-:-:S13]  /*0af0*/  ISETP.NE.AND.EX P0, PT, RZ, UR5, PT, P0 ;  /* 0x00000005ff007c0c */ /* 0x000fda000bf05300 */
[----:B------:R-:W-:Y:S05]  /*0b00*/  @!P0 BRA `(.L_x_8) ;  /* 0x00000000001c8947 */ /* 0x000fea0003800000 */
[----:B0-----:R-:W0:Y:S02]  /*0b10*/  LDC.64 R8, c[0x0][0x5a0] ;  /* 0x00016800ff087b82 */ /* 0x001e240000000a00 */
[----:B0-----:R-:W2:Y:S02]  /*0b20*/  LDG.E.64 R8, desc[UR36][R8.64] ;  /* 0x0000002408087981 */ /* 0x001ea4000c1e1b00 */
[----:B--2---:R-:W-:-:S04]  /*0b30*/  ISETP.NE.U32.AND P0, PT, R8, RZ, PT ;  /* 0x000000ff0800720c */ /* 0x004fc80003f05070 */
[----:B------:R-:W-:-:S13]  /*0b40*/  ISETP.NE.AND.EX P0, PT, R9, RZ, PT, P0 ;  /* 0x000000ff0900720c */ /* 0x000fda0003f05300 */
[----:B------:R-:W-:Y:S05]  /*0b50*/  @!P0 BRA `(.L_x_8) ;  /* 0x0000000000088947 */ /* 0x000fea0003800000 */
[----:B-1----:R0:W5:Y:S01]  /*0b60*/  LD.E R155, desc[UR36][R8.64] ;  /* 0x00000024089b7980 */ /* 0x002162000c101900 */
[----:B------:R-:W-:Y:S05]  /*0b70*/  BRA `(.L_x_9) ;  /* 0x0000000000247947 */ /* 0x000fea0003800000 */
.L_x_8:
[----:B------:R-:W-:Y:S02]  /*0b80*/  ULDC.64 UR4, c[0x0][0x590] ;  /* 0x0001640000047ab9 */ /* 0x000fe40000000a00 */
[----:B------:R-:W-:-:S04]  /*0b90*/  ISETP.NE.U32.AND P0, PT, RZ, UR4, PT ;  /* 0x00000004ff007c0c */ /* 0x000fc8000bf05070 */
[----:B------:R-:W-:-:S13]  /*0ba0*/  ISETP.NE.AND.EX P0, PT, RZ, UR5, PT, P0 ;  /* 0x00000005ff007c0c */ /* 0x000fda000bf05300 */
[----:B------:R-:W-:Y:S05]  /*0bb0*/  @!P0 BRA `(.L_x_10) ;  /* 0x00000000000c8947 */ /* 0x000fea0003800000 */
[----:B0-----:R-:W1:Y:S02]  /*0bc0*/  LDC.64 R8, c[0x0][0x590] ;  /* 0x00016400ff087b82 */ /* 0x001e640000000a00 */
[----:B-1----:R1:W5:Y:S01]  /*0bd0*/  LDG.E R155, desc[UR36][R8.64] ;  /* 0x00000024089b7981 */ /* 0x002362000c1e1900 */
[----:B------:R-:W-:Y:S05]  /*0be0*/  BRA `(.L_x_9) ;  /* 0x0000000000087947 */ /* 0x000fea0003800000 */
.L_x_10:
[----:B------:R-:W-:Y:S02]  /*0bf0*/  ULDC UR4, c[0x0][0x584] ;  /* 0x0001610000047ab9 */ /* 0x000fe40000000800 */
[----:B-1----:R-:W-:-:S07]  /*0c00*/  IMAD.U32 R155, RZ, RZ, UR4 ;  /* 0x00000004ff9b7e24 */ /* 0x002fce000f8e00ff */
.L_x_9:
[----:B------:R-:W2:Y:S01]  /*0c10*/  LDC R2, c[0x0][0x65c] ;  /* 0x00019700ff027b82 */ /* 0x000ea20000000800 */
[----:B------:R-:W-:Y:S01]  /*0c20*/  ULDC UR6, c[0x0][0x28c] ;  /* 0x0000a30000067ab9 */ /* 0x000fe20000000800 */
[----:B------:R-:W-:Y:S01]  /*0c30*/  ISETP.NE.AND P0, PT, R10, 0x2, PT ;  /* 0x000000020a00780c */ /* 0x000fe20003f05270 */
[----:B------:R-:W-:Y:S01]  /*0c40*/  UIADD3 UR6, UR6, 0x3f, URZ ;  /* 0x0000003f06067890 */ /* 0x000fe2000fffe03f */
[----:B01----:R-:W-:Y:S01]  /*0c50*/  IMAD.U32 R8, RZ, RZ, UR12 ;  /* 0x0000000cff087e24 */ /* 0x003fe2000f8e00ff */
[----:B------:R-:W-:Y:S01]  /*0c60*/  UMOV UR38, URZ ;  /* 0x0000003f00267c82 */ /* 0x000fe20008000000 */
[----:B------:R-:W-:Y:S01]  /*0c70*/  IMAD.MOV.U32 R9, RZ, RZ, RZ ;  /* 0x000000ffff097224 */ /* 0x000fe200078e00ff */
[----:B------:R-:W-:Y:S01]  /*0c80*/  USHF.R.S32.HI UR7, URZ, 0x1f, UR6 ;  /* 0x0000001f3f077899 */ /* 0x000fe20008011406 */
[----:B------:R-:W-:Y:S01]  /*0c90*/  UMOV UR39, URZ ;  /* 0x0000003f00277c82 */ /* 0x000fe20008000000 */
[----:B------:R-:W-:Y:S02]  /*0ca0*/  ULDC.64 UR8, c[0x0][0x650] ;  /* 0x0001940000087ab9 */ /* 0x000fe40000000a00 */
[----:B------:R-:W-:-:S04]  /*0cb0*/  ULEA.HI UR7, UR7, UR6, URZ, 0x6 ;  /* 0x0000000607077291 */ /* 0x000fc8000f8f303f */
[----:B------:R-:W-:Y:S01]  /*0cc0*/  USHF.R.S32.HI UR40, URZ, 0x6, UR7 ;  /* 0x000000063f287899 */ /* 0x000fe20008011407 */
[----:B--2---:R-:W-:-:S13]  /*0cd0*/  ISETP.NE.AND P1, PT, R2, 0x1, PT ;  /* 0x000000010200780c */ /* 0x004fda0003f25270 */
[----:B------:R-:W0:Y:S01]  /*0ce0*/  @P1 LDC R19, c[0x0][0x10] ;  /* 0x00000400ff131b82 */ /* 0x000e220000000800 */
[----:B------:R-:W-:Y:S02]  /*0cf0*/  @P1 IMAD.MOV.U32 R7, RZ, RZ, RZ ;  /* 0x000000ffff071224 */ /* 0x000fe400078e00ff */
[----:B------:R-:W-:-:S05]  /*0d00*/  @P1 IMAD.MOV.U32 R17, RZ, RZ, RZ ;  /* 0x000000ffff111224 */ /* 0x000fca00078e00ff */
[----:B------:R-:W1:Y:S01]  /*0d10*/  @!P1 LDC R11, c[0x0][0xc] ;  /* 0x00000300ff0b9b82 */ /* 0x000e620000000800 */
[----:B------:R-:W-:Y:S01]  /*0d20*/  ULDC UR4, c[0x0][0xc] ;  /* 0x0000030000047ab9 */ /* 0x000fe20000000800 */
[----:B------:R-:W-:Y:S02]  /*0d30*/  ULDC UR5, c[0x0][0x10] ;  /* 0x0000040000057ab9 */ /* 0x000fe40000000800 */
[----:B------:R-:W-:-:S04]  /*0d40*/  UIMAD.WIDE.U32 UR4, UR4, UR5, URZ ;  /* 0x00000005040472a5 */ /* 0x000fc8000f8e003f */
[----:B------:R-:W2:Y:S01]  /*0d50*/  LDC R2, c[0x0][0x14] ;  /* 0x00000500ff027b82 */ /* 0x000ea20000000800 */
[----:B0-----:R-:W-:-:S04]  /*0d60*/  @P1 IMAD.WIDE.U32 R18, R19, UR12, R6 ;  /* 0x0000000c13121c25 */ /* 0x001fc8000f8e0006 */
[----:B------:R-:W-:Y:S02]  /*0d70*/  @P1 IMAD.IADD R17, R19, 0x1, R17 ;  /* 0x0000000113111824 */ /* 0x000fe400078e0211 */
[----:B-1----:R-:W-:-:S04]  /*0d80*/  @!P1 IMAD.WIDE.U32 R8, R6, R11, R8 ;  /* 0x0000000b06089225 */ /* 0x002fc800078e0008 */
[----:B------:R-:W-:Y:S02]  /*0d90*/  @!P1 IMAD.MOV.U32 R18, RZ, RZ, R8 ;  /* 0x000000ffff129224 */ /* 0x000fe400078e0008 */
[----:B------:R-:W-:Y:S02]  /*0da0*/  @!P1 IMAD.MOV.U32 R17, RZ, RZ, R9 ;  /* 0x000000ffff119224 */ /* 0x000fe400078e0009 */
[----:B--2---:R-:W-:-:S04]  /*0db0*/  IMAD.WIDE.U32 R12, R2, UR4, RZ ;  /* 0x00000004020c7c25 */ /* 0x004fc8000f8e00ff */
[----:B------:R-:W-:Y:S01]  /*0dc0*/  IMAD R23, R2, UR5, RZ ;  /* 0x0000000502177c24 */ /* 0x000fe2000f8e02ff */
[----:B------:R0:W-:Y:S03]  /*0dd0*/  STL.64 [R1], R12 ;  /* 0x0000000c01007387 */ /* 0x0001e60000100a00 */
[----:B------:R-:W-:Y:S01]  /*0de0*/  IMAD.IADD R23, R13, 0x1, R23 ;  /* 0x000000010d177824 */ /* 0x000fe200078e0217 */
[----:B------:R-:W-:Y:S06]  /*0df0*/  @P0 BRA `(.L_x_11) ;  /* 0x0000000000200947 */ /* 0x000fec0003800000 */
[----:B------:R-:W-:Y:S01]  /*0e00*/  UISETP.GE.U32.AND UP0, UPT, UR40, 0x5, UPT ;  /* 0x000000052800788c */ /* 0x000fe2000bf06070 */
[----:B------:R-:W-:Y:S01]  /*0e10*/  IADD3 R18, P0, R18, R12, RZ ;  /* 0x0000000c12127210 */ /* 0x000fe20007f1e0ff */
[----:B------:R-:W-:Y:S01]  /*0e20*/  UIMAD.WIDE.U32 UR4, UR40, -0x33333333, URZ ;  /* 0xcccccccd280478a5 */ /* 0x000fe2000f8e003f */
[----:B------:R-:W-:-:S03]  /*0e30*/  UMOV UR39, URZ ;  /* 0x0000003f00277c82 */ /* 0x000fc60008000000 */
[----:B------:R-:W-:Y:S01]  /*0e40*/  USHF.R.U32.HI UR4, URZ, 0x2, UR5 ;  /* 0x000000023f047899 */ /* 0x000fe20008011605 */
[----:B------:R-:W-:-:S03]  /*0e50*/  IMAD.X R17, R23, 0x1, R17, P0 ;  /* 0x0000000117117824 */ /* 0x000fc600000e0611 */
[----:B------:R-:W-:Y:S02]  /*0e60*/  UIMAD UR38, UR4, -0x5, UR40 ;  /* 0xfffffffb042678a4 */ /* 0x000fe4000f8e0228 */
[----:B------:R-:W-:-:S12]  /*0e70*/  @UP0 ULOP3.LUT UR39, UR4, 0x1, URZ, 0xc0, !UPT ;  /* 0x0000000104270892 */ /* 0x000fd8000f8ec03f */
.L_x_11:
[----:B------:R-:W-:Y:S01]  /*0e80*/  ISETP.GE.U32.AND P0, PT, R18, UR8, PT ;  /* 0x0000000812007c0c */ /* 0x000fe2000bf06070 */
[----:B------:R-:W-:Y:S01]  /*0e90*/  IMAD.MOV.U32 R19, RZ, RZ, -0x1 ;  /* 0xffffffffff137424 */ /* 0x000fe200078e00ff */
[----:B------:R-:W-:Y:S01]  /*0ea0*/  PRMT R8, RZ, 0x7610, R8 ;  /* 0x00007610ff087816 */ /* 0x000fe20000000008 */
[----:B------:R-:W-:Y:S01]  /*0eb0*/  IMAD.MOV.U32 R22, RZ, RZ, -0x1 ;  /* 0xffffffffff167424 */ /* 0x000fe200078e00ff */
[----:B------:R-:W-:Y:S01]  /*0ec0*/  ISETP.GE.U32.AND.EX P0, PT, R17, UR9, PT, P0 ;  /* 0x0000000911007c0c */ /* 0x000fe2000bf06100 */
[----:B------:R-:W-:-:S12]  /*0ed0*/  IMAD.MOV.U32 R2, RZ, RZ, -0x1 ;  /* 0xffffffffff027424 */ /* 0x000fd800078e00ff */
[----:B------:R-:W-:Y:S05]  /*0ee0*/  @P0 BRA `(.L_x_12) ;  /* 0x00000004002c0947 */ /* 0x000fea0003800000 */
[----:B------:R-:W1:Y:S01]  /*0ef0*/  LDC.64 R26, c[0x0][0x628] ;  /* 0x00018a00ff1a7b82 */ /* 0x000e620000000a00 */
[----:B------:R-:W-:Y:S02]  /*0f00*/  IMAD.MOV.U32 R8, RZ, RZ, R18 ;  /* 0x000000ffff087224 */ /* 0x000fe400078e0012 */
[----:B------:R-:W-:-:S05]  /*0f10*/  IMAD.MOV.U32 R9, RZ, RZ, R17 ;  /* 0x000000ffff097224 */ /* 0x000fca00078e0011 */
[----:B------:R-:W2:Y:S08]  /*0f20*/  LDC R2, c[0x0][0x630] ;  /* 0x00018c00ff027b82 */ /* 0x000eb00000000800 */
[----:B------:R-:W3:Y:S01]  /*0f30*/  LDC.64 R28, c[0x0][0x620] ;  /* 0x00018800ff1c7b82 */ /* 0x000ee20000000a00 */
[----:B-1----:R-:W-:-:S04]  /*0f40*/  ISETP.NE.U32.AND P0, PT, R26, RZ, PT ;  /* 0x000000ff1a00720c */ /* 0x002fc80003f05070 */
[----:B------:R-:W-:-:S13]  /*0f50*/  ISETP.NE.AND.EX P0, PT, R27, RZ, PT, P0 ;  /* 0x000000ff1b00720c */ /* 0x000fda0003f05300 */
[----:B--23--:R-:W-:Y:S05]  /*0f60*/  @!P0 BRA `(.L_x_13) ;  /* 0x0000000000288947 */ /* 0x00cfea0003800000 */
[----:B0-----:R-:W0:Y:S02]  /*0f70*/  LDC R13, c[0x0][0x634] ;  /* 0x00018d00ff0d7b82 */ /* 0x001e240000000800 */
[----:B0-----:R-:W-:-:S05]  /*0f80*/  IADD3 R13, P0, R18, R13, RZ ;  /* 0x0000000d120d7210 */ /* 0x001fca0007f1e0ff */
[----:B------:R-:W-:-:S04]  /*0f90*/  IMAD.X R15, RZ, RZ, R17, P0 ;  /* 0x000000ffff0f7224 */ /* 0x000fc800000e0611 */
[----:B------:R-:W-:-:S04]  /*0fa0*/  IMAD.WIDE.U32 R8, R15, R26, RZ ;  /* 0x0000001a0f087225 */ /* 0x000fc800078e00ff */
[----:B------:R-:W-:-:S04]  /*0fb0*/  IMAD.WIDE.U32 R10, P0, R13, R27, R8 ;  /* 0x0000001b0d0a7225 */ /* 0x000fc80007800008 */
[----:B------:R-:W-:-:S04]  /*0fc0*/  IMAD.WIDE.U32 R8, R13, R26, RZ ;  /* 0x0000001a0d087225 */ /* 0x000fc800078e00ff */
[----:B------:R-:W-:Y:S01]  /*0fd0*/  IMAD.X R13, RZ, RZ, RZ, P0 ;  /* 0x000000ffff0d7224 */ /* 0x000fe200000e06ff */
[----:B------:R-:W-:Y:S01]  /*0fe0*/  IADD3 RZ, P0, R9, R10, RZ ;  /* 0x0000000a09ff7210 */ /* 0x000fe20007f1e0ff */
[----:B------:R-:W-:-:S04]  /*0ff0*/  IMAD.MOV.U32 R12, RZ, RZ, R11 ;  /* 0x000000ffff0c7224 */ /* 0x000fc800078e000b */
[----:B------:R-:W-:-:S08]  /*1000*/  IMAD.WIDE.U32.X R8, R15, R27, R12, P0 ;  /* 0x0000001b0f087225 */ /* 0x000fd000000e040c */
.L_x_13:
[----:B------:R-:W1:Y:S01]  /*1010*/  LDC.64 R32, c[0x0][0x640] ;  /* 0x00019000ff207b82 */ /* 0x000e620000000a00 */
[-C--:B------:R-:W-:Y:S01]  /*1020*/  SHF.R.U64 R30, R8, R2.reuse, R9 ;  /* 0x00000002081e7219 */ /* 0x080fe20000001209 */
[----:B------:R-:W-:Y:S01]  /*1030*/  IMAD.MOV.U32 R19, RZ, RZ, R17 ;  /* 0x000000ffff137224 */ /* 0x000fe200078e0011 */
[----:B------:R-:W-:Y:S01]  /*1040*/  SHF.R.U32.HI R2, RZ, R2, R9 ;  /* 0x00000002ff027219 */ /* 0x000fe20000011609 */
[----:B------:R-:W-:Y:S01]  /*1050*/  IMAD.MOV.U32 R26, RZ, RZ, 0x1 ;  /* 0x00000001ff1a7424 */ /* 0x000fe200078e00ff */
[----:B------:R-:W-:-:S03]  /*1060*/  IADD3 R11, P0, RZ, -R30, RZ ;  /* 0x8000001eff0b7210 */ /* 0x000fc60007f1e0ff */
[----:B------:R-:W2:Y:S02]  /*1070*/  LDC R10, c[0x0][0x618] ;  /* 0x00018600ff0a7b82 */ /* 0x000ea40000000800 */
[----:B------:R-:W-:-:S04]  /*1080*/  IMAD.X R9, RZ, RZ, ~R2, P0 ;  /* 0x000000ffff097224 */ /* 0x000fc800000e0e02 */
[-C--:B------:R-:W-:Y:S02]  /*1090*/  IMAD R2, R9, R28.reuse, RZ ;  /* 0x0000001c09027224 */ /* 0x080fe400078e02ff */
[----:B0-----:R-:W0:Y:S01]  /*10a0*/  LDC R13, c[0x0][0x608] ;  /* 0x00018200ff0d7b82 */ /* 0x001e220000000800 */
[----:B------:R-:W-:-:S04]  /*10b0*/  IMAD.WIDE.U32 R8, R11, R28, R18 ;  /* 0x0000001c0b087225 */ /* 0x000fc800078e0012 */
[----:B------:R-:W-:Y:S02]  /*10c0*/  IMAD R11, R11, R29, R2 ;  /* 0x0000001d0b0b7224 */ /* 0x000fe400078e0202 */
[----:B------:R-:W-:Y:S01]  /*10d0*/  IMAD.MOV.U32 R2, RZ, RZ, -0x1 ;  /* 0xffffffffff027424 */ /* 0x000fe200078e00ff */
[----:B------:R-:W3:Y:S01]  /*10e0*/  LDC R31, c[0x0][0x658] ;  /* 0x00019600ff1f7b82 */ /* 0x000ee20000000800 */
[----:B------:R-:W-:Y:S01]  /*10f0*/  IMAD.IADD R9, R9, 0x1, R11 ;  /* 0x0000000109097824 */ /* 0x000fe200078e020b */
[----:B-1----:R-:W-:-:S04]  /*1100*/  ISETP.NE.U32.AND P0, PT, R32, RZ, PT ;  /* 0x000000ff2000720c */ /* 0x002fc80003f05070 */
[----:B------:R-:W-:Y:S02]  /*1110*/  ISETP.NE.AND.EX P0, PT, R33, RZ, PT, P0 ;  /* 0x000000ff2100720c */ /* 0x000fe40003f05300 */
[----:B------:R-:W1:Y:S01]  /*1120*/  LDC R29, c[0x0][0x600] ;  /* 0x00018000ff1d7b82 */ /* 0x000e620000000800 */
[-CC-:B--2---:R-:W-:Y:S02]  /*1130*/  SHF.R.U64 R27, R8, R10.reuse, R9.reuse ;  /* 0x0000000a081b7219 */ /* 0x184fe40000001209 */
[----:B------:R-:W-:-:S05]  /*1140*/  SHF.R.U32.HI R8, RZ, R10, R9 ;  /* 0x0000000aff087219 */ /* 0x000fca0000011609 */
[----:B------:R-:W2:Y:S01]  /*1150*/  LDC R22, c[0x0][0x648] ;  /* 0x00019200ff167b82 */ /* 0x000ea20000000800 */
[-CC-:B0-----:R-:W-:Y:S02]  /*1160*/  SHF.R.U64 R34, R27, R13.reuse, R8.reuse ;  /* 0x0000000d1b227219 */ /* 0x181fe40000001208 */
[----:B------:R-:W-:-:S05]  /*1170*/  SHF.R.U32.HI R8, RZ, R13, R8 ;  /* 0x0000000dff087219 */ /* 0x000fca0000011608 */
[----:B------:R-:W0:Y:S01]  /*1180*/  LDC R24, c[0x0][0x638] ;  /* 0x00018e00ff187b82 */ /* 0x000e220000000800 */
[-CC-:B---3--:R-:W-:Y:S02]  /*1190*/  SHF.R.U64 R36, R34, R31.reuse, R8.reuse ;  /* 0x0000001f22247219 */ /* 0x188fe40000001208 */
[-C--:B------:R-:W-:Y:S02]  /*11a0*/  SHF.L.U32 R2, R2, R31.reuse, RZ ;  /* 0x0000001f02027219 */ /* 0x080fe400000006ff */
[----:B------:R-:W-:Y:S01]  /*11b0*/  SHF.R.U32.HI R9, RZ, R31, R8 ;  /* 0x0000001fff097219 */ /* 0x000fe20000011608 */
[----:B------:R-:W-:Y:S01]  /*11c0*/  IMAD.MOV.U32 R8, RZ, RZ, R36 ;  /* 0x000000ffff087224 */ /* 0x000fe200078e0024 */
[----:B------:R-:W-:Y:S01]  /*11d0*/  LOP3.LUT R15, RZ, R2, RZ, 0x33, !PT ;  /* 0x00000002ff0f7212 */ /* 0x000fe200078e33ff */
[----:B------:R-:W3:Y:S01]  /*11e0*/  LDC R28, c[0x0][0x610] ;  /* 0x00018400ff1c7b82 */ /* 0x000ee20000000800 */
[----:B------:R-:W-:Y:S05]  /*11f0*/  @!P0 BRA `(.L_x_14) ;  /* 0x0000000000288947 */ /* 0x000fea0003800000 */
[----:B------:R-:W4:Y:S02]  /*1200*/  LDC R13, c[0x0][0x64c] ;  /* 0x00019300ff0d7b82 */ /* 0x000f240000000800 */
[----:B----4-:R-:W-:-:S05]  /*1210*/  IADD3 R13, P0, R36, R13, RZ ;  /* 0x0000000d240d7210 */ /* 0x010fca0007f1e0ff */
        /* <DEDUP_REMOVED lines=8> */
.L_x_14:
[----:B--2---:R-:W-:Y:S01]  /*12a0*/  SHF.R.U64 R7, R8, R22, R9 ;  /* 0x0000001608077219 */ /* 0x004fe20000001209 */
[----:B-1----:R-:W-:Y:S01]  /*12b0*/  VIADD R8, R29, 0xffffffff ;  /* 0xffffffff1d087836 */ /* 0x002fe20000000000 */
[----:B------:R-:W-:Y:S01]  /*12c0*/  SHF.L.U32 R2, R26, R31, RZ ;  /* 0x0000001f1a027219 */ /* 0x000fe200000006ff */
[----:B------:R-:W-:Y:S01]  /*12d0*/  @P1 IMAD R21, R25, R20, R6 ;  /* 0x0000001419151224 */ /* 0x000fe200078e0206 */
[----:B------:R-:W-:Y:S01]  /*12e0*/  LOP3.LUT R15, R34, R15, RZ, 0xc0, !PT ;  /* 0x0000000f220f7212 */ /* 0x000fe200078ec0ff */
[----:B------:R-:W-:Y:S01]  /*12f0*/  IMAD.MOV R9, RZ, RZ, -R7 ;  /* 0x000000ffff097224 */ /* 0x000fe200078e0a07 */
[----:B------:R-:W-:-:S03]  /*1300*/  LOP3.LUT R8, R27, R8, RZ, 0xc0, !PT ;  /* 0x000000081b087212 */ /* 0x000fc600078ec0ff */
[----:B------:R-:W-:Y:S02]  /*1310*/  IMAD R6, R2, R7, R15 ;  /* 0x0000000702067224 */ /* 0x000fe400078e020f */
[----:B0-----:R-:W-:Y:S02]  /*1320*/  IMAD R2, R9, R24, R36 ;  /* 0x0000001809027224 */ /* 0x001fe400078e0224 */
[----:B---3--:R-:W-:Y:S02]  /*1330*/  IMAD R19, R6, R28, R21 ;  /* 0x0000001c06137224 */ /* 0x008fe400078e0215 */
[----:B------:R-:W-:Y:S02]  /*1340*/  IMAD R2, R2, R29, R8 ;  /* 0x0000001d02027224 */ /* 0x000fe400078e0208 */
[----:B------:R-:W-:-:S03]  /*1350*/  IMAD.MOV.U32 R6, RZ, RZ, 0x1 ;  /* 0x00000001ff067424 */ /* 0x000fc600078e00ff */
[----:B------:R-:W-:Y:S02]  /*1360*/  SEL R22, R2, R19, !P1 ;  /* 0x0000001302167207 */ /* 0x000fe40004800000 */
[----:B------:R-:W-:Y:S01]  /*1370*/  SEL R19, R19, R2, !P1 ;  /* 0x0000000213137207 */ /* 0x000fe20004800000 */
[----:B------:R-:W-:Y:S01]  /*1380*/  IMAD.MOV.U32 R2, RZ, RZ, R30 ;  /* 0x000000ffff027224 */ /* 0x000fe200078e001e */
[----:B------:R-:W-:-:S07]  /*1390*/  PRMT R8, R6, 0x7610, R8 ;  /* 0x0000761006087816 */ /* 0x000fce0000000008 */
.L_x_12:
[----:B------:R-:W-:Y:S05]  /*13a0*/  @!P2 BRA `(.L_x_15) ;  /* 0x00000000000ca947 */ /* 0x000fea0003800000 */
[----:B------:R-:W-:Y:S01]  /*13b0*/  UCGABAR_WAIT ;  /* 0x0000000000007dc7 */ /* 0x000fe20008000000 */
[----:B------:R-:W-:Y:S01]  /*13c0*/  CCTL.IVALL ;  /* 0x00000000ff00798f */ /* 0x000fe20002000000 */
[----:B------:R-:W-:Y:S05]  /*13d0*/  BRA `(.L_x_16) ;  /* 0x0000000000047947 */ /* 0x000fea0003800000 */
.L_x_15:
[----:B------:R-:W-:Y:S06]  /*13e0*/  BAR.SYNC.DEFER_BLOCKING 0x0 ;  /* 0x0000000000007b1d */ /* 0x000fec0000010000 */
.L_x_16:
[----:B------:R-:W-:Y:S05]  /*13f0*/  @!P4 BRA `(.L_x_17) ;  /* 0x00000090008cc947 */ /* 0x000fea0003800000 */
[----:B------:R-:W-:-:S13]  /*1400*/  ISETP.GT.U32.AND P0, PT, R35, 0x1, PT ;  /* 0x000000012300780c */ /* 0x000fda0003f04070 */
[----:B------:R-:W-:Y:S05]  /*1410*/  @P0 EXIT ;  /* 0x000000000000094d */ /* 0x000fea0003800000 */
.L_x_18:
[----:B------:R-:W-:-:S08]  /*1420*/  NOP ;  /* 0x0000000000007918 */ /* 0x000fd00000000000 */
[----:B------:R-:W1:Y:S02]  /*1430*/  USETMAXREG.TRY_ALLOC.CTAPOOL UP0, 0xe8 ;  /* 0x000000e8000079c8 */ /* 0x000e640008000600 */
[----:B-1----:R-:W-:-:S13]  /*1440*/  PLOP3.LUT P0, PT, PT, PT, UP0, 0x80, 0x0 ;  /* 0x000000000000781c */ /* 0x002fda0003f0f008 */
[----:B------:R-:W-:Y:S05]  /*1450*/  @!P0 BRA `(.L_x_18) ;  /* 0xfffffffc00f08947 */ /* 0x000fea000383ffff */
[----:B------:R-:W-:-:S13]  /*1460*/  LOP3.LUT P0, RZ, R8, 0xff, RZ, 0xc0, !PT ;  /* 0x000000ff08ff7812 */ /* 0x000fda000780c0ff */
[----:B------:R-:W-:Y:S05]  /*1470*/  @!P0 EXIT ;  /* 0x000000000000894d */ /* 0x000fea0003800000 */
[----:B------:R-:W1:Y:S01]  /*1480*/  S2UR UR4, SR_CgaCtaId ;  /* 0x00000000000479c3 */ /* 0x000e620000008800 */
[----:B------:R-:W-:Y:S01]  /*1490*/  VIADD R14, R14, 0xffffffff ;  /* 0xffffffff0e0e7836 */ /* 0x000fe20000000000 */
[CC--:B------:R-:W-:Y:S01]  /*14a0*/  LEA.HI R4, R0.reuse, R3.reuse, RZ, 0x2 ;  /* 0x0000000300047211 */ /* 0x0c0fe200078f10ff */
[----:B------:R-:W-:Y:S01]  /*14b0*/  UMOV UR41, 0x400 ;  /* 0x0000040000297882 */ /* 0x000fe20000000000 */
[----:B------:R-:W-:Y:S01]  /*14c0*/  LEA.HI R0, R0, R3, RZ, 0x5 ;  /* 0x0000000300007211 */ /* 0x000fe200078f28ff */
[----:B------:R-:W-:Y:S01]  /*14d0*/  UISETP.LT.AND UP0, UPT, UR40, 0x1, UPT ;  /* 0x000000012800788c */ /* 0x000fe2000bf01270 */
[----:B------:R-:W-:Y:S01]  /*14e0*/  R2UR UR42, R14 ;  /* 0x000000000e2a72ca */ /* 0x000fe200000e0000 */
[----:B------:R-:W-:Y:S01]  /*14f0*/  USHF.L.U32 UR44, UR40, 0x1, URZ ;  /* 0x00000001282c7899 */ /* 0x000fe2000800063f */
[--C-:B------:R-:W-:Y:S01]  /*1500*/  SHF.R.S32.HI R156, RZ, 0x2, R4.reuse ;  /* 0x00000002ff9c7819 */ /* 0x100fe20000011404 */
[----:B------:R-:W-:Y:S01]  /*1510*/  USEL UR43, UR40, 0x1, UP0 ;  /* 0x00000001282b7887 */ /* 0x000fe20008000000 */
[----:B------:R-:W-:-:S02]  /*1520*/  SHF.R.S32.HI R5, RZ, 0x1f, R4 ;  /* 0x0000001fff057819 */ /* 0x000fc40000011404 */
[----:B------:R-:W-:Y:S01]  /*1530*/  LOP3.LUT R158, R4, 0xfffffffc, RZ, 0xc0, !PT ;  /* 0xfffffffc049e7812 */ /* 0x000fe200078ec0ff */
[----:B------:R-:W-:Y:S01]  /*1540*/  UIADD3 UR43, -UR43, UR40, URZ ;  /* 0x000000282b2b7290 */ /* 0x000fe2000fffe13f */
[----:B------:R-:W-:Y:S02]  /*1550*/  LEA.HI R5, R5, R156, RZ, 0x3 ;  /* 0x0000009c05057211 */ /* 0x000fe400078f18ff */
[----:B------:R-:W-:Y:S01]  /*1560*/  ISETP.NE.AND P0, PT, R14, RZ, PT ;  /* 0x000000ff0e00720c */ /* 0x000fe20003f05270 */
[----:B------:R-:W-:Y:S01]  /*1570*/  IMAD.IADD R158, R3, 0x1, -R158 ;  /* 0x00000001039e7824 */ /* 0x000fe200078e0a9e */
[----:B------:R-:W-:Y:S01]  /*1580*/  LOP3.LUT R5, R5, 0xfffffff8, RZ, 0xc0, !PT ;  /* 0xfffffff805057812 */ /* 0x000fe200078ec0ff */
[----:B------:R-:W-:Y:S01]  /*1590*/  USHF.L.U32 UR42, UR42, 0x3, URZ ;  /* 0x000000032a2a7899 */ /* 0x000fe2000800063f */
[----:B------:R-:W-:Y:S02]  /*15a0*/  LOP3.LUT R174, R16, 0x1, RZ, 0xfc, !PT ;  /* 0x0000000110ae7812 */ /* 0x000fe400078efcff */
[----:B------:R-:W-:Y:S01]  /*15b0*/  SEL R175, RZ, 0x1, P0 ;  /* 0x00000001ffaf7807 */ /* 0x000fe20000000000 */
[----:B------:R-:W-:Y:S01]  /*15c0*/  IMAD.IADD R156, R156, 0x1, -R5 ;  /* 0x000000019c9c7824 */ /* 0x000fe200078e0a05 */
[----:B-1----:R-:W-:Y:S01]  /*15d0*/  ULEA UR41, UR4, UR41, 0x18 ;  /* 0x0000002904297291 */ /* 0x002fe2000f8ec03f */
[----:B------:R-:W-:Y:S01]  /*15e0*/  SHF.R.S32.HI R5, RZ, 0x5, R0 ;  /* 0x00000005ff057819 */ /* 0x000fe20000011400 */
[----:B------:R-:W-:Y:S01]  /*15f0*/  IMAD.U32 R160, RZ, RZ, UR42 ;  /* 0x0000002affa07e24 */ /* 0x000fe2000f8e00ff */
[----:B------:R-:W-:Y:S01]  /*1600*/  ULDC UR4, c[0x0][0x284] ;  /* 0x0000a10000047ab9 */ /* 0x000fe20000000800 */
[----:B------:R-:W-:Y:S01]  /*1610*/  UIADD3 UR45, UR41, 0x60, URZ ;  /* 0x00000060292d7890 */ /* 0x000fe2000fffe03f */
[--C-:B------:R-:W-:Y:S01]  /*1620*/  SHF.R.S32.HI R157, RZ, 0x1f, R156.reuse ;  /* 0x0000001fff9d7819 */ /* 0x100fe2000001149c */
[----:B------:R-:W-:Y:S01]  /*1630*/  IMAD R163, R5, -0x10, -R156 ;  /* 0xfffffff005a37824 */ /* 0x000fe200078e0a9c */
[----:B------:R-:W-:-:S02]  /*1640*/  LOP3.LUT R162, R160, 0x8, RZ, 0xc0, !PT ;  /* 0x00000008a0a27812 */ /* 0x000fc400078ec0ff */
[----:B------:R-:W-:Y:S01]  /*1650*/  LOP3.LUT R160, R160, 0x8, RZ, 0xc, !PT ;  /* 0x00000008a0a07812 */ /* 0x000fe200078e0cff */
[----:B------:R-:W-:Y:S01]  /*1660*/  IMAD.U32 R159, RZ, RZ, UR45 ;  /* 0x0000002dff9f7e24 */ /* 0x000fe2000f8e00ff */
[----:B------:R-:W-:Y:S01]  /*1670*/  LOP3.LUT R162, R162, 0x18, RZ, 0x3c, !PT ;  /* 0x00000018a2a27812 */ /* 0x000fe200078e3cff */
[----:B------:R-:W-:-:S04]  /*1680*/  IMAD.WIDE R156, R5, 0x10, R156 ;  /* 0x00000010059c7825 */ /* 0x000fc800078e029c */
[----:B------:R-:W-:Y:S02]  /*1690*/  VIADD R161, R159, UR42 ;  /* 0x0000002a9fa17c36 */ /* 0x000fe40008000000 */
[----:B------:R-:W-:-:S07]  /*16a0*/  VIADD R163, R163, UR4 ;  /* 0x00000004a3a37c36 */ /* 0x000fce0008000000 */
.L_x_294:
[----:B------:R-:W-:Y:S01]  /*16b0*/  SHF.L.U32 R0, R175, 0x1f, RZ ;  /* 0x0000001faf007819 */ /* 0x000fe200000006ff */
[----:B------:R-:W-:Y:S02]  /*16c0*/  ULDC UR4, c[0x0][0x28c] ;  /* 0x0000a30000047ab9 */ /* 0x000fe40000000800 */
[----:B------:R-:W-:Y:S01]  /*16d0*/  ISETP.LT.AND P1, PT, RZ, UR4, PT ;  /* 0x00000004ff007c0c */ /* 0x000fe2000bf21270 */
[----:B------:R-:W1:Y:S02]  /*16e0*/  SYNCS.PHASECHK.TRANS64.TRYWAIT P0, [R159+UR42], R0 ;  /* 0x000000009f0075a7 */ /* 0x000e64000800016a */
[----:B-1-34-:R-:W-:Y:S10]  /*16f0*/  @!P0 BRA `(.L_x_19) ;  /* 0x000000a000448947 */ /* 0x01aff40003800000 */
.L_x_317:
[----:B------:R-:W-:Y:S05]  /*1700*/  @P1 BRA `(.L_x_20) ;  /* 0x0000000000401947 */ /* 0x000fea0003800000 */
[----:B-1----:R-:W-:Y:S01]  /*1710*/  MOV R0, 0x0 ;  /* 0x0000000000007802 */ /* 0x002fe20000000f00 */
[----:B------:R-:W-:Y:S01]  /*1720*/  ULDC.64 UR4, c[0x4][0x68] ;  /* 0x01001a0000047ab9 */ /* 0x000fe20000000a00 */
[----:B------:R-:W-:Y:S01]  /*1730*/  ULDC.64 UR6, c[0x4][0x8] ;  /* 0x0100020000067ab9 */ /* 0x000fe20000000a00 */
[----:B------:R-:W-:Y:S01]  /*1740*/  IMAD.U32 R4, RZ, RZ, UR4 ;  /* 0x00000004ff047e24 */ /* 0x000fe2000f8e00ff */
[----:B------:R1:W2:Y:S01]  /*1750*/  LDC.64 R14, c[0x4][R0] ;  /* 0x01000000000e7b82 */ /* 0x0002a20000000a00 */
[----:B------:R-:W-:Y:S01]  /*1760*/  IMAD.U32 R5, RZ, RZ, UR5 ;  /* 0x00000005ff057e24 */ /* 0x000fe2000f8e00ff */
[----:B------:R-:W-:Y:S01]  /*1770*/  ULDC.64 UR4, c[0x4][0x70] ;  /* 0x01001c0000047ab9 */ /* 0x000fe20000000a00 */
[----:B------:R-:W-:Y:S02]  /*1780*/  IMAD.U32 R10, RZ, RZ, UR6 ;  /* 0x00000006ff0a7e24 */ /* 0x000fe4000f8e00ff */
[----:B------:R-:W-:Y:S02]  /*1790*/  IMAD.U32 R6, RZ, RZ, UR4 ;  /* 0x00000004ff067e24 */ /* 0x000fe4000f8e00ff */
[----:B------:R-:W-:-:S02]  /*17a0*/  IMAD.U32 R7, RZ, RZ, UR5 ;  /* 0x00000005ff077e24 */ /* 0x000fc4000f8e00ff */
[----:B------:R-:W-:Y:S02]  /*17b0*/  IMAD.U32 R11, RZ, RZ, UR7 ;  /* 0x00000007ff0b7e24 */ /* 0x000fe4000f8e00ff */
[----:B------:R-:W-:Y:S02]  /*17c0*/  IMAD.MOV.U32 R8, RZ, RZ, 0x1e1 ;  /* 0x000001e1ff087424 */ /* 0x000fe400078e00ff */
[----:B0-----:R-:W-:Y:S02]  /*17d0*/  IMAD.MOV.U32 R12, RZ, RZ, 0x1 ;  /* 0x00000001ff0c7424 */ /* 0x001fe400078e00ff */
[----:B-1----:R-:W-:-:S07]  /*17e0*/  IMAD.MOV.U32 R13, RZ, RZ, RZ ;  /* 0x000000ffff0d7224 */ /* 0x002fce00078e00ff */
[----:B------:R-:W-:-:S07]  /*17f0*/  LEPC R20, `(.L_x_20) ;  /* 0x000000001014794e */ /* 0x000fce0000000000 */
[----:B--2--5:R-:W-:Y:S05]  /*1800*/  CALL.ABS.NOINC R14 ;  /* 0x000000000e007343 */ /* 0x024fea0003c00000 */
.L_x_20:
[----:B------:R-:W-:-:S13]  /*1810*/  ISETP.NE.AND P0, PT, R174, 0x3, PT ;  /* 0x00000003ae00780c */ /* 0x000fda0003f05270 */
[----:B------:R-:W-:Y:S05]  /*1820*/  @!P0 BRA `(.L_x_21) ;  /* 0x0000000000048947 */ /* 0x000fea0003800000 */
[----:B------:R-:W-:Y:S01]  /*1830*/  BPT.TRAP 0x1 ;  /* 0x000000040000795c */ /* 0x000fe20000300000 */
.L_x_21:
[----:B------:R-:W-:Y:S02]  /*1840*/  IMAD.U32 R3, RZ, RZ, UR38 ;  /* 0x00000026ff037e24 */ /* 0x000fe4000f8e00ff */
[----:B-1----:R-:W-:-:S03]  /*1850*/  IMAD.U32 R0, RZ, RZ, UR39 ;  /* 0x00000027ff007e24 */ /* 0x002fc6000f8e00ff */
[----:B------:R-:W-:Y:S02]  /*1860*/  LEA R3, R3, UR41, 0x3 ;  /* 0x0000002903037c11 */ /* 0x000fe4000f8e18ff */
[----:B------:R-:W-:-:S04]  /*1870*/  SHF.L.U32 R0, R0, 0x1f, RZ ;  /* 0x0000001f00007819 */ /* 0x000fc800000006ff */
[----:B------:R1:W2:Y:S01]  /*1880*/  SYNCS.PHASECHK.TRANS64.TRYWAIT P1, [R3+URZ], R0 ;  /* 0x00000000030075a7 */ /* 0x0002a2000802017f */
[----:B------:R-:W-:Y:S05]  /*1890*/  @!P0 BRA `(.L_x_22) ;  /* 0x0000000000048947 */ /* 0x000fea0003800000 */
[----:B------:R-:W-:Y:S01]  /*18a0*/  BPT.TRAP 0x1 ;  /* 0x000000040000795c */ /* 0x000fe20000300000 */
.L_x_22:
[----:B------:R-:W-:-:S05]  /*18b0*/  IMAD.U32 R4, RZ, RZ, UR43 ;  /* 0x0000002bff047e24 */ /* 0x000fca000f8e00ff */
[----:B------:R-:W-:Y:S01]  /*18c0*/  ISETP.GE.AND P2, PT, R4, 0x1, PT ;  /* 0x000000010400780c */ /* 0x000fe20003f46270 */
[----:B--2---:R-:W-:-:S12]  /*18d0*/  @P1 BRA `(.L_x_23) ;  /* 0x0000000000081947 */ /* 0x004fd80003800000 */
[----:B------:R-:W2:Y:S02]  /*18e0*/  SYNCS.PHASECHK.TRANS64.TRYWAIT P1, [R3+URZ], R0 ;  /* 0x00000000030075a7 */ /* 0x000ea4000802017f */
[----:B--2---:R-:W-:Y:S05]  /*18f0*/  @!P1 BRA `(.L_x_24) ;  /* 0x0000009c00d89947 */ /* 0x004fea0003800000 */
.L_x_23:
[----:B------:R-:W-:Y:S05]  /*1900*/  WARPSYNC.ALL ;  /* 0x0000000000007948 */ /* 0x000fea0003800000 */
[----:B------:R-:W-:Y:S01]  /*1910*/  UIADD3 UR4, UR41, 0x180, URZ ;  /* 0x0000018029047890 */ /* 0x000fe2000fffe03f */
[----:B------:R-:W-:Y:S01]  /*1920*/  WARPGROUP.ARRIVE ;  /* 0x00000000000079c5 */ /* 0x000fe20000000000 */
[----:B------:R-:W-:Y:S02]  /*1930*/  UIADD3 UR5, UR41, 0xa180, URZ ;  /* 0x0000a18029057890 */ /* 0x000fe4000fffe03f */
[----:B------:R-:W-:Y:S02]  /*1940*/  USHF.R.U32.HI UR4, URZ, 0x4, UR4 ;  /* 0x000000043f047899 */ /* 0x000fe40008011604 */
[----:B------:R-:W-:-:S02]  /*1950*/  USHF.R.U32.HI UR5, URZ, 0x4, UR5 ;  /* 0x000000043f057899 */ /* 0x000fc40008011605 */
[----:B------:R-:W-:Y:S02]  /*1960*/  ULOP3.LUT UR4, UR4, 0x3fff, URZ, 0xc0, !UPT ;  /* 0x00003fff04047892 */ /* 0x000fe4000f8ec03f */
[----:B------:R-:W-:Y:S02]  /*1970*/  ULOP3.LUT UR5, UR5, 0x3fff, URZ, 0xc0, !UPT ;  /* 0x00003fff05057892 */ /* 0x000fe4000f8ec03f */
[----:B------:R-:W-:Y:S02]  /*1980*/  ULOP3.LUT UR8, UR4, 0x10000, URZ, 0xfc, !UPT ;  /* 0x0001000004087892 */ /* 0x000fe4000f8efc3f */
[----:B------:R-:W-:Y:S02]  /*1990*/  ULOP3.LUT UR9, UR5, 0x10000, URZ, 0xfc, !UPT ;  /* 0x0001000005097892 */ /* 0x000fe4000f8efc3f */
[----:B------:R-:W-:Y:S02]  /*19a0*/  ULEA UR10, UR38, UR8, 0x9 ;  /* 0x00000008260a7291 */ /* 0x000fe4000f8e483f */
[----:B------:R-:W-:Y:S01]  /*19b0*/  ULEA UR11, UR38, UR9, 0xb ;  /* 0x00000009260b7291 */ /* 0x000fe2000f8e583f */
[----:B------:R-:W-:Y:S01]  /*19c0*/  UMOV UR5, 0x40000040 ;  /* 0x4000004000057882 */ /* 0x000fe20000000000 */
[----:B------:R-:W-:-:S03]  /*19d0*/  UMOV UR7, 0x40000040 ;  /* 0x4000004000077882 */ /* 0x000fc60000000000 */
[----:B------:R-:W-:Y:S02]  /*19e0*/  UMOV UR4, UR10 ;  /* 0x0000000a00047c82 */ /* 0x000fe40008000000 */
[----:B------:R-:W-:Y:S02]  /*19f0*/  UMOV UR6, UR11 ;  /* 0x0000000b00067c82 */ /* 0x000fe40008000000 */
[----:B------:R-:W-:Y:S01]  /*1a00*/  HGMMA.64x256x16.F32 R24, gdesc[UR4], RZ, !UPT, gsb0 ;  /* 0x03e00000041879f0 */ /* 0x000fe2000c0008ff */
[----:B------:R-:W-:Y:S02]  /*1a10*/  UIADD3 UR4, UR10, 0x2, URZ ;  /* 0x000000020a047890 */ /* 0x000fe4000fffe03f */
[----:B------:R-:W-:Y:S01]  /*1a20*/  UIADD3 UR6, UR11, 0x2, URZ ;  /* 0x000000020b067890 */ /* 0x000fe2000fffe03f */
[----:B------:R-:W-:Y:S01]  /*1a30*/  UMOV UR5, 0x40000040 ;  /* 0x4000004000057882 */ /* 0x000fe20000000000 */
[----:B------:R-:W-:Y:S01]  /*1a40*/  UMOV UR7, 0x40000040 ;  /* 0x4000004000077882 */ /* 0x000fe20000000000 */
[----:B------:R-:W-:-:S02]  /*1a50*/  WARPGROUP.DEPBAR.LE gsb0, 0x0 ;  /* 0x00008000000079c5 */ /* 0x000fc40000010000 */
[----:B------:R-:W-:-:S15]  /*1a60*/  WARPGROUP.ARRIVE ;  /* 0x00000000000079c5 */ /* 0x000fde0000000000 */
[----:B------:R-:W-:-:S05]  /*1a70*/  NOP ;  /* 0x0000000000007918 */ /* 0x000fca0000000000 */
[----:B------:R-:W-:Y:S01]  /*1a80*/  HGMMA.64x256x16.F32 R24, gdesc[UR4], R24, gsb0 ;  /* 0x03e00000041879f0 */ /* 0x000fe20008000818 */
[----:B------:R-:W-:Y:S02]  /*1a90*/  UIADD3 UR4, UR10, 0x4, URZ ;  /* 0x000000040a047890 */ /* 0x000fe4000fffe03f */
[----:B------:R-:W-:Y:S01]  /*1aa0*/  UIADD3 UR6, UR11, 0x4, URZ ;  /* 0x000000040b067890 */ /* 0x000fe2000fffe03f */
[----:B------:R-:W-:Y:S01]  /*1ab0*/  UMOV UR5, 0x40000040 ;  /* 0x4000004000057882 */ /* 0x000fe20000000000 */
[----:B------:R-:W-:Y:S01]  /*1ac0*/  UMOV UR7, 0x40000040 ;  /* 0x4000004000077882 */ /* 0x000fe20000000000 */
[----:B------:R-:W-:Y:S02]  /*1ad0*/  WARPGROUP.DEPBAR.LE gsb0, 0x0 ;  /* 0x00008000000079c5 */ /* 0x000fe40000010000 */
        /* <DEDUP_REMOVED lines=10> */
[----:B------:R-:W-:Y:S03]  /*1b80*/  HGMMA.64x256x16.F32 R24, gdesc[UR4], R24, gsb0 ;  /* 0x03e00000041879f0 */ /* 0x000fe60008000818 */
[----:B------:R-:W-:Y:S02]  /*1b90*/  WARPGROUP.DEPBAR.LE gsb0, 0x0 ;  /* 0x00008000000079c5 */ /* 0x000fe40000010000 */
[----:B------:R-:W-:Y:S05]  /*1ba0*/  @!P2 BRA `(.L_x_25) ;  /* 0x000000040020a947 */ /* 0x000fea0003800000 */
[----:B------:R-:W-:Y:S01]  /*1bb0*/  UIADD3 UR4, UR38, 0x1, URZ ;  /* 0x0000000126047890 */ /* 0x000fe2000fffe03f */
[----:B-12---:R-:W-:Y:S02]  /*1bc0*/  IMAD.U32 R0, RZ, RZ, UR43 ;  /* 0x0000002bff007e24 */ /* 0x006fe4000f8e00ff */
[----:B------:R-:W-:Y:S01]  /*1bd0*/  IMAD.U32 R3, RZ, RZ, UR38 ;  /* 0x00000026ff037e24 */ /* 0x000fe2000f8e00ff */
[----:B------:R-:W-:-:S04]  /*1be0*/  UISETP.NE.AND UP0, UPT, UR4, 0x5, UPT ;  /* 0x000000050400788c */ /* 0x000fc8000bf05270 */
[----:B------:R-:W-:Y:S02]  /*1bf0*/  USEL UR5, URZ, 0x1, UP0 ;  /* 0x000000013f057887 */ /* 0x000fe40008000000 */
[----:B------:R-:W-:Y:S02]  /*1c00*/  USEL UR10, UR4, URZ, UP0 ;  /* 0x0000003f040a7287 */ /* 0x000fe40008000000 */
[----:B------:R-:W-:-:S06]  /*1c10*/  ULOP3.LUT UR5, UR39, UR5, URZ, 0x3c, !UPT ;  /* 0x0000000527057292 */ /* 0x000fcc000f8e3c3f */
[----:B------:R-:W-:-:S07]  /*1c20*/  IMAD.U32 R6, RZ, RZ, UR5 ;  /* 0x00000005ff067e24 */ /* 0x000fce000f8e00ff */
.L_x_32:
[----:B------:R-:W-:Y:S05]  /*1c30*/  @!P0 BRA `(.L_x_26) ;  /* 0x0000000000048947 */ /* 0x000fea0003800000 */
[----:B------:R-:W-:Y:S01]  /*1c40*/  BPT.TRAP 0x1 ;  /* 0x000000040000795c */ /* 0x000fe20000300000 */
.L_x_26:
[----:B------:R-:W-:Y:S01]  /*1c50*/  ULEA UR4, UR10, UR41, 0x3 ;  /* 0x000000290a047291 */ /* 0x000fe2000f8e183f */
[----:B------:R-:W-:-:S08]  /*1c60*/  SHF.L.U32 R4, R6, 0x1f, RZ ;  /* 0x0000001f06047819 */ /* 0x000fd000000006ff */
[----:B------:R1:W2:Y:S01]  /*1c70*/  SYNCS.PHASECHK.TRANS64.TRYWAIT P1, [UR4], R4 ;  /* 0x00000004ff0075a7 */ /* 0x0002a20008020144 */
[----:B------:R-:W-:Y:S05]  /*1c80*/  @!P0 BRA `(.L_x_27) ;  /* 0x0000000000048947 */ /* 0x000fea0003800000 */
[----:B------:R-:W-:Y:S01]  /*1c90*/  BPT.TRAP 0x1 ;  /* 0x000000040000795c */ /* 0x000fe20000300000 */
.L_x_27:
[----:B--2---:R-:W-:Y:S05]  /*1ca0*/  @P1 BRA `(.L_x_28) ;  /* 0x0000000000081947 */ /* 0x004fea0003800000 */
[----:B------:R-:W2:Y:S02]  /*1cb0*/  SYNCS.PHASECHK.TRANS64.TRYWAIT P1, [UR4], R4 ;  /* 0x00000004ff0075a7 */ /* 0x000ea40008020144 */
[----:B--2---:R-:W-:Y:S05]  /*1cc0*/  @!P1 BRA `(.L_x_29) ;  /* 0x0000009800f89947 */ /* 0x004fea0003800000 */
.L_x_28:
[----:B------:R-:W-:Y:S01]  /*1cd0*/  ULEA UR11, UR10, UR8, 0x9 ;  /* 0x000000080a0b7291 */ /* 0x000fe2000f8e483f */
[----:B------:R-:W-:Y:S01]  /*1ce0*/  WARPGROUP.ARRIVE ;  /* 0x00000000000079c5 */ /* 0x000fe20000000000 */
[----:B------:R-:W-:Y:S01]  /*1cf0*/  ULEA UR12, UR10, UR9, 0xb ;  /* 0x000000090a0c7291 */ /* 0x000fe2000f8e583f */
[----:B------:R-:W-:Y:S01]  /*1d00*/  UMOV UR5, 0x40000040 ;  /* 0x4000004000057882 */ /* 0x000fe20000000000 */
[----:B------:R-:W-:-:S03]  /*1d10*/  UMOV UR7, 0x40000040 ;  /* 0x4000004000077882 */ /* 0x000fc60000000000 */
[----:B------:R-:W-:Y:S02]  /*1d20*/  UMOV UR4, UR11 ;  /* 0x0000000b00047c82 */ /* 0x000fe40008000000 */
[----:B------:R-:W-:Y:S02]  /*1d30*/  UMOV UR6, UR12 ;  /* 0x0000000c00067c82 */ /* 0x000fe40008000000 */
[----:B------:R-:W-:Y:S01]  /*1d40*/  HGMMA.64x256x16.F32 R24, gdesc[UR4], R24, gsb0 ;  /* 0x03e00000041879f0 */ /* 0x000fe20008000818 */
        /* <DEDUP_REMOVED lines=26> */
[----:B------:R-:W-:Y:S01]  /*1ef0*/  BPT.TRAP 0x1 ;  /* 0x000000040000795c */ /* 0x000fe20000300000 */
.L_x_30:
[----:B------:R-:W-:-:S13]  /*1f00*/  ISETP.NE.AND P1, PT, R153, RZ, PT ;  /* 0x000000ff9900720c */ /* 0x000fda0003f25270 */
[----:B-12---:R-:W-:-:S05]  /*1f10*/  @P1 LEA R4, R3, UR41, 0x3 ;  /* 0x0000002903041c11 */ /* 0x006fca000f8e18ff */
[----:B------:R-:W-:-:S05]  /*1f20*/  @P1 VIADD R5, R4, 0x28 ;  /* 0x0000002804051836 */ /* 0x000fca0000000000 */
[----:B------:R-:W-:-:S04]  /*1f30*/  @P1 PRMT R5, R152, 0x654, R5 ;  /* 0x0000065498051816 */ /* 0x000fc80000000005 */
[----:B------:R1:W-:Y:S01]  /*1f40*/  @P1 SYNCS.ARRIVE.TRANS64.RED.A1T0 RZ, [R5+URZ], RZ ;  /* 0x000000ff05ff19a7 */ /* 0x0003e2000810043f */
[----:B------:R-:W-:-:S13]  /*1f50*/  ISETP.GT.U32.AND P1, PT, R16, 0x1, PT ;  /* 0x000000011000780c */ /* 0x000fda0003f24070 */
[----:B-1----:R-:W-:Y:S05]  /*1f60*/  @P1 BRA `(.L_x_31) ;  /* 0x0000000000041947 */ /* 0x002fea0003800000 */
[----:B------:R-:W-:Y:S01]  /*1f70*/  BPT.TRAP 0x1 ;  /* 0x000000040000795c */ /* 0x000fe20000300000 */
.L_x_31:
[----:B------:R-:W-:Y:S01]  /*1f80*/  UIADD3 UR10, UR10, 0x1, URZ ;  /* 0x000000010a0a7890 */ /* 0x000fe2000fffe03f */
[C---:B------:R-:W-:Y:S01]  /*1f90*/  ISETP.GT.AND P2, PT, R0.reuse, 0x1, PT ;  /* 0x000000010000780c */ /* 0x040fe20003f44270 */
[----:B------:R-:W-:Y:S02]  /*1fa0*/  VIADD R3, R3, 0x1 ;  /* 0x0000000103037836 */ /* 0x000fe40000000000 */
[----:B------:R-:W-:Y:S01]  /*1fb0*/  UISETP.NE.AND UP0, UPT, UR10, 0x5, UPT ;  /* 0x000000050a00788c */ /* 0x000fe2000bf05270 */
[----:B------:R-:W-:Y:S02]  /*1fc0*/  VIADD R0, R0, 0xffffffff ;  /* 0xffffffff00007836 */ /* 0x000fe40000000000 */
[C---:B------:R-:W-:Y:S01]  /*1fd0*/  ISETP.NE.AND P1, PT, R3.reuse, 0x5, PT ;  /* 0x000000050300780c */ /* 0x040fe20003f25270 */
[----:B------:R-:W-:Y:S02]  /*1fe0*/  USEL UR4, URZ, 0x1, UP0 ;  /* 0x000000013f047887 */ /* 0x000fe40008000000 */
[----:B------:R-:W-:Y:S01]  /*1ff0*/  USEL UR10, UR10, URZ, UP0 ;  /* 0x0000003f0a0a7287 */ /* 0x000fe20008000000 */
[----:B------:R-:W-:-:S03]  /*2000*/  SEL R3, R3, RZ, P1 ;  /* 0x000000ff03037207 */ /* 0x000fc60000800000 */
[----:B------:R-:W-:Y:S01]  /*2010*/  LOP3.LUT R6, R6, UR4, RZ, 0x3c, !PT ;  /* 0x0000000406067c12 */ /* 0x000fe2000f8e3cff */
[----:B------:R-:W-:Y:S07]  /*2020*/  @P2 BRA `(.L_x_32) ;  /* 0xfffffffc00002947 */ /* 0x000fee000383ffff */
.L_x_25:
[----:B-12---:R-:W1:Y:S01]  /*2030*/  LDC R0, c[0x0][0x28c] ;  /* 0x0000a300ff007b82 */ /* 0x006e620000000800 */
[----:B------:R2:W-:Y:S01]  /*2040*/  SYNCS.ARRIVE.TRANS64.A1T0 RZ, [R160+UR45], RZ ;  /* 0x000000ffa0ff79a7 */ /* 0x0005e2000810002d */
[----:B-1----:R-:W-:-:S13]  /*2050*/  ISETP.GE.AND P1, PT, R0, 0x1, PT ;  /* 0x000000010000780c */ /* 0x002fda0003f26270 */
[----:B--2---:R-:W-:Y:S05]  /*2060*/  @!P1 BRA `(.L_x_33) ;  /* 0x0000000000449947 */ /* 0x004fea0003800000 */
[----:B------:R-:W-:Y:S05]  /*2070*/  @!P0 BRA `(.L_x_34) ;  /* 0x0000000000048947 */ /* 0x000fea0003800000 */
[----:B------:R-:W-:Y:S01]  /*2080*/  BPT.TRAP 0x1 ;  /* 0x000000040000795c */ /* 0x000fe20000300000 */
.L_x_34:
[----:B------:R-:W-:-:S13]  /*2090*/  ISETP.NE.AND P0, PT, R153, RZ, PT ;  /* 0x000000ff9900720c */ /* 0x000fda0003f05270 */
[----:B------:R-:W-:-:S05]  /*20a0*/  VOTEU.ANY UP0, P0 ;  /* 0x00000000003f7886 */ /* 0x000fca0000000100 */
[----:B------:R-:W-:-:S06]  /*20b0*/  @UP0 UIADD3 UR4, UR43, UR38, URZ ;  /* 0x000000262b040290 */ /* 0x000fcc000fffe03f */
[----:B------:R-:W-:Y:S02]  /*20c0*/  IMAD.U32 R4, RZ, RZ, UR4 ;  /* 0x00000004ff047e24 */ /* 0x000fe4000f8e00ff */
[----:B------:R-:W-:Y:S02]  /*20d0*/  IMAD.U32 R3, RZ, RZ, UR4 ;  /* 0x00000004ff037e24 */ /* 0x000fe4000f8e00ff */
[----:B------:R-:W-:-:S05]  /*20e0*/  @P0 IMAD.WIDE.U32 R4, R4, -0x33333333, RZ ;  /* 0xcccccccd04040825 */ /* 0x000fca00078e00ff */
[----:B------:R-:W-:-:S05]  /*20f0*/  @P0 SHF.R.U32.HI R0, RZ, 0x2, R5 ;  /* 0x00000002ff000819 */ /* 0x000fca0000011605 */
[----:B------:R-:W-:-:S05]  /*2100*/  @P0 IMAD R0, R0, -0x5, R3 ;  /* 0xfffffffb00000824 */ /* 0x000fca00078e0203 */
[----:B------:R-:W-:-:S05]  /*2110*/  @P0 LEA R0, R0, UR41, 0x3 ;  /* 0x0000002900000c11 */ /* 0x000fca000f8e18ff */
[----:B------:R-:W-:-:S05]  /*2120*/  @P0 VIADD R3, R0, 0x28 ;  /* 0x0000002800030836 */ /* 0x000fca0000000000 */
[----:B------:R-:W-:-:S04]  /*2130*/  @P0 PRMT R3, R152, 0x654, R3 ;  /* 0x0000065498030816 */ /* 0x000fc80000000003 */
[----:B------:R1:W-:Y:S01]  /*2140*/  @P0 SYNCS.ARRIVE.TRANS64.RED.A1T0 RZ, [R3+URZ], RZ ;  /* 0x000000ff03ff09a7 */ /* 0x0003e2000810043f */
[----:B------:R-:W-:-:S13]  /*2150*/  ISETP.GT.U32.AND P0, PT, R16, 0x1, PT ;  /* 0x000000011000780c */ /* 0x000fda0003f04070 */
[----:B-1----:R-:W-:Y:S05]  /*2160*/  @P0 BRA `(.L_x_33) ;  /* 0x0000000000040947 */ /* 0x002fea0003800000 */
[----:B------:R-:W-:Y:S01]  /*2170*/  BPT.TRAP 0x1 ;  /* 0x000000040000795c */ /* 0x000fe20000300000 */
.L_x_33:
[----:B------:R-:W-:Y:S01]  /*2180*/  SHF.L.U32 R0, R175, 0x1f, RZ ;  /* 0x0000001faf007819 */ /* 0x000fe200000006ff */
[----:B------:R-:W-:Y:S01]  /*2190*/  UIADD3 UR38, UR44, UR38, URZ ;  /* 0x000000262c267290 */ /* 0x000fe2000fffe03f */
[----:B------:R-:W1:Y:S01]  /*21a0*/  LDC R15, c[0x0][0x288] ;  /* 0x0000a200ff0f7b82 */ /* 0x000e620000000800 */
[----:B------:R-:W-:Y:S01]  /*21b0*/  UISETP.GE.U32.AND UP1, UPT, UR44, 0x5, UPT ;  /* 0x000000052c00788c */ /* 0x000fe2000bf26070 */
[----:B------:R-:W-:Y:S01]  /*21c0*/  IMAD.SHL.U32 R8, R158, 0x2, RZ ;  /* 0x000000029e087824 */ /* 0x000fe200078e00ff */
[----:B------:R-:W-:Y:S02]  /*21d0*/  UISETP.GT.U32.AND UP0, UPT, UR38, 0x4, UPT ;  /* 0x000000042600788c */ /* 0x000fe4000bf04070 */
[----:B------:R-:W-:Y:S02]  /*21e0*/  UIMAD.WIDE.U32 UR4, UR38, -0x33333333, URZ ;  /* 0xcccccccd260478a5 */ /* 0x000fe4000f8e003f */
[----:B------:R-:W-:Y:S01]  /*21f0*/  UISETP.LT.U32.AND UP0, UPT, UR44, 0x5, UP0 ;  /* 0x000000052c00788c */ /* 0x000fe20008701070 */
[----:B------:R-:W2:Y:S01]  /*2200*/  SYNCS.PHASECHK.TRANS64.TRYWAIT P0, [R159+UR42+0x10], R0 ;  /* 0x000010009f0075a7 */ /* 0x000ea2000800016a */
[----:B------:R-:W-:Y:S01]  /*2210*/  USHF.R.U32.HI UR4, URZ, 0x2, UR5 ;  /* 0x000000023f047899 */ /* 0x000fe20008011605 */
[----:B------:R-:W-:Y:S01]  /*2220*/  SHF.R.S32.HI R9, RZ, 0x1f, R8 ;  /* 0x0000001fff097819 */ /* 0x000fe20000011408 */
[----:B------:R-:W-:-:S02]  /*2230*/  USEL UR6, URZ, 0x1, !UP0 ;  /* 0x000000013f067887 */ /* 0x000fc4000c000000 */
[----:B------:R-:W-:Y:S02]  /*2240*/  UIMAD UR38, UR4, -0x5, UR38 ;  /* 0xfffffffb042678a4 */ /* 0x000fe4000f8e0226 */
[----:B------:R-:W-:-:S04]  /*2250*/  ULOP3.LUT UR39, UR39, UR6, URZ, 0x3c, !UPT ;  /* 0x0000000627277292 */ /* 0x000fc8000f8e3c3f */
[----:B------:R-:W-:Y:S01]  /*2260*/  @UP1 ULOP3.LUT UR39, UR39, 0x1, UR4, 0x78, !UPT ;  /* 0x0000000127271892 */ /* 0x000fe2000f8e7804 */
[----:B-12---:R-:W-:Y:S11]  /*2270*/  @!P0 BRA `(.L_x_35) ;  /* 0x0000009400a48947 */ /* 0x006ff60003800000 */
.L_x_318:
[----:B------:R-:W-:Y:S01]  /*2280*/  IMAD.SHL.U32 R14, R19, 0x40, RZ ;  /* 0x00000040130e7824 */ /* 0x000fe200078e00ff */
[----:B------:R-:W-:Y:S01]  /*2290*/  ULDC UR6, c[0x0][0x284] ;  /* 0x0000a10000067ab9 */ /* 0x000fe20000000800 */
[----:B0-----:R-:W-:Y:S01]  /*22a0*/  IMAD.SHL.U32 R12, R22, 0x100, RZ ;  /* 0x00000100160c7824 */ /* 0x001fe200078e00ff */
[----:B------:R-:W-:Y:S01]  /*22b0*/  SHF.R.S32.HI R165, RZ, 0x1f, R2 ;  /* 0x0000001fffa57819 */ /* 0x000fe20000011402 */
[----:B------:R-:W-:Y:S01]  /*22c0*/  ULDC.64 UR4, c[0x0][0x5d0] ;  /* 0x0001740000047ab9 */ /* 0x000fe20000000a00 */
[----:B------:R-:W-:Y:S01]  /*22d0*/  ISETP.GE.AND P0, PT, R14, UR6, PT ;  /* 0x000000060e007c0c */ /* 0x000fe2000bf06270 */
[----:B------:R-:W-:Y:S01]  /*22e0*/  IMAD.WIDE.U32 R4, R2, UR4, R8 ;  /* 0x0000000402047c25 */ /* 0x000fe2000f8e0008 */
[----:B------:R-:W-:Y:S02]  /*22f0*/  SHF.R.S32.HI R13, RZ, 0x1f, R12 ;  /* 0x0000001fff0d7819 */ /* 0x000fe4000001140c */
[C---:B------:R-:W-:Y:S01]  /*2300*/  ISETP.GE.OR P0, PT, R12.reuse, R15, P0 ;  /* 0x0000000f0c00720c */ /* 0x040fe20000706670 */
[----:B------:R-:W-:Y:S01]  /*2310*/  IMAD R3, R165, UR4, RZ ;  /* 0x00000004a5037c24 */ /* 0x000fe2000f8e02ff */
[----:B------:R-:W-:-:S03]  /*2320*/  IADD3 R6, P1, R12, R4, RZ ;  /* 0x000000040c067210 */ /* 0x000fc60007f3e0ff */
[----:B------:R-:W-:-:S05]  /*2330*/  IMAD R3, R2, UR5, R3 ;  /* 0x0000000502037c24 */ /* 0x000fca000f8e0203 */
[----:B------:R-:W-:-:S03]  /*2340*/  IADD3.X R7, R13, R5, R3, P1, !PT ;  /* 0x000000050d077210 */ /* 0x000fc60000ffe403 */
[----:B------:R-:W-:Y:S05]  /*2350*/  @P0 BRA `(.L_x_36) ;  /* 0x0000007c00040947 */ /* 0x000fea0003800000 */
[----:B------:R-:W0:Y:S01]  /*2360*/  LDC.64 R10, c[0x0][0x5c8] ;  /* 0x00017200ff0a7b82 */ /* 0x000e220000000a00 */
[----:B-----5:R-:W-:Y:S01]  /*2370*/  FSETP.NEU.AND P0, PT, R155, RZ, PT ;  /* 0x000000ff9b00720b */ /* 0x020fe20003f0d000 */
[----:B------:R-:W-:Y:S01]  /*2380*/  IMAD R3, R158, -0x2, R15 ;  /* 0xfffffffe9e037824 */ /* 0x000fe200078e020f */
[----:B------:R-:W-:Y:S01]  /*2390*/  BSSY B0, `(.L_x_36) ;  /* 0x00007bd000007945 */ /* 0x000fe20003800000 */
[----:B------:R-:W-:-:S04]  /*23a0*/  IMAD.WIDE R166, R19, 0x40, R156 ;  /* 0x0000004013a67825 */ /* 0x000fc800078e029c */
[----:B-1----:R-:W-:Y:S02]  /*23b0*/  IMAD.IADD R0, R3, 0x1, -R12 ;  /* 0x0000000103007824 */ /* 0x002fe400078e0a0c */
[----:B------:R-:W-:-:S03]  /*23c0*/  IMAD.IADD R3, R163, 0x1, -R14 ;  /* 0x00000001a3037824 */ /* 0x000fc600078e0a0e */
[----:B------:R-:W-:-:S04]  /*23d0*/  ISETP.GT.AND P2, PT, R0, RZ, PT ;  /* 0x000000ff0000720c */ /* 0x000fc80003f44270 */
[----:B------:R-:W-:Y:S01]  /*23e0*/  ISETP.GT.AND P1, PT, R3, RZ, P2 ;  /* 0x000000ff0300720c */ /* 0x000fe20001724270 */
[-C--:B0-----:R-:W-:Y:S02]  /*23f0*/  IMAD R4, R167, R10.reuse, RZ ;  /* 0x0000000aa7047224 */ /* 0x081fe400078e02ff */
[----:B------:R-:W-:-:S04]  /*2400*/  IMAD.WIDE.U32 R6, R166, R10, R6 ;  /* 0x0000000aa6067225 */ /* 0x000fc800078e0006 */
[----:B------:R-:W-:-:S04]  /*2410*/  IMAD R5, R166, R11, R4 ;  /* 0x0000000ba6057224 */ /* 0x000fc800078e0204 */
[----:B------:R-:W-:Y:S01]  /*2420*/  IMAD.IADD R179, R7, 0x1, R5 ;  /* 0x0000000107b37824 */ /* 0x000fe200078e0205 */
[----:B------:R-:W-:Y:S06]  /*2430*/  @!P0 BRA `(.L_x_37) ;  /* 0x0000005400988947 */ /* 0x000fec0003800000 */
[----:B------:R-:W0:Y:S01]  /*2440*/  LDC.64 R20, c[0x0][0x5b8] ;  /* 0x00016e00ff147b82 */ /* 0x000e220000000a00 */
[----:B------:R-:W-:-:S07]  /*2450*/  ULDC.64 UR4, c[0x0][0x5c0] ;  /* 0x0001700000047ab9 */ /* 0x000fce0000000a00 */
[----:B------:R-:W1:Y:S08]  /*2460*/  LDC.64 R168, c[0x0][0x5b0] ;  /* 0x00016c00ffa87b82 */ /* 0x000e700000000a00 */
[----:B------:R-:W2:Y:S01]  /*2470*/  LDC.64 R14, c[0x0][0x5a8] ;  /* 0x00016a00ff0e7b82 */ /* 0x000ea20000000a00 */
[-C--:B0-----:R-:W-:Y:S02]  /*2480*/  IMAD R7, R165, R20.reuse, RZ ;  /* 0x00000014a5077224 */ /* 0x081fe400078e02ff */
[----:B------:R-:W-:-:S04]  /*2490*/  IMAD.WIDE.U32 R4, R2, R20, R8 ;  /* 0x0000001402047225 */ /* 0x000fc800078e0008 */
[----:B------:R-:W-:Y:S01]  /*24a0*/  IMAD R177, R2, R21, R7 ;  /* 0x0000001502b17224 */ /* 0x000fe200078e0207 */
[----:B------:R-:W-:Y:S01]  /*24b0*/  IADD3 R164, P0, R12, R4, RZ ;  /* 0x000000040ca47210 */ /* 0x000fe20007f1e0ff */
[----:B-1----:R-:W-:-:S03]  /*24c0*/  IMAD R4, R167, R168, RZ ;  /* 0x000000a8a7047224 */ /* 0x002fc600078e02ff */
[----:B------:R-:W-:Y:S01]  /*24d0*/  IADD3.X R165, R13, R5, R177, P0, !PT ;  /* 0x000000050da57210 */ /* 0x000fe200007fe4b1 */
[C---:B------:R-:W-:Y:S02]  /*24e0*/  IMAD R21, R166.reuse, R169, R4 ;  /* 0x000000a9a6157224 */ /* 0x040fe400078e0204 */
[----:B------:R-:W-:-:S04]  /*24f0*/  IMAD.WIDE.U32 R4, R166, R168, R164 ;  /* 0x000000a8a6047225 */ /* 0x000fc800078e00a4 */
[----:B------:R-:W-:Y:S01]  /*2500*/  IMAD.IADD R5, R5, 0x1, R21 ;  /* 0x0000000105057824 */ /* 0x000fe200078e0215 */
[----:B--2---:R-:W-:-:S04]  /*2510*/  LEA R170, P0, R4, R14, 0x1 ;  /* 0x0000000e04aa7211 */ /* 0x004fc800078008ff */
[----:B------:R-:W-:-:S05]  /*2520*/  LEA.HI.X R171, R4, R15, R5, 0x1, P0 ;  /* 0x0000000f04ab7211 */ /* 0x000fca00000f0c05 */
[----:B------:R0:W2:Y:S01]  /*2530*/  @P1 LDG.E.LTC128B.U16 R19, desc[UR36][R170.64] ;  /* 0x00000024aa131981 */ /* 0x0000a2000c1e1520 */
[----:B------:R-:W-:Y:S01]  /*2540*/  IMAD.WIDE.U32 R4, R166, R168, R12 ;  /* 0x000000a8a6047225 */ /* 0x000fe200078e000c */
[----:B------:R-:W-:Y:S02]  /*2550*/  BSSY B1, `(.L_x_38) ;  /* 0x0000014000017945 */ /* 0x000fe40003800000 */
[----:B------:R-:W-:-:S04]  /*2560*/  IADD3 R172, P0, R8, R4, RZ ;  /* 0x0000000408ac7210 */ /* 0x000fc80007f1e0ff */
[----:B------:R-:W-:Y:S01]  /*2570*/  IADD3.X R173, R9, R21, R5, P0, !PT ;  /* 0x0000001509ad7210 */ /* 0x000fe200007fe405 */
[C---:B0-----:R-:W-:Y:S01]  /*2580*/  IMAD.SHL.U32 R170, R168.reuse, 0x8, RZ ;  /* 0x00000008a8aa7824 */ /* 0x041fe200078e00ff */
[----:B------:R-:W-:Y:S01]  /*2590*/  SHF.L.U64.HI R171, R168, 0x3, R169 ;  /* 0x00000003a8ab7819 */ /* 0x000fe200000102a9 */
[----:B------:R-:W-:-:S04]  /*25a0*/  IMAD.WIDE.U32 R172, R2, R20, R172 ;  /* 0x0000001402ac7225 */ /* 0x000fc800078e00ac */
[----:B------:R-:W-:Y:S02]  /*25b0*/  IMAD.IADD R7, R177, 0x1, R173 ;  /* 0x00000001b1077824 */ /* 0x000fe400078e02ad */
[----:B--2---:R-:W-:-:S05]  /*25c0*/  HADD2.F32 R4, -RZ, R19.H0_H0 ;  /* 0x20000013ff047230 */ /* 0x004fca0000004100 */
[----:B------:R-:W-:Y:S01]  /*25d0*/  FMUL R5, R4, R155 ;  /* 0x0000009b04057220 */ /* 0x000fe20000400000 */
[----:B------:R-:W-:-:S03]  /*25e0*/  LEA R4, P0, R6, UR4, 0x1 ;  /* 0x0000000406047c11 */ /* 0x000fc6000f8008ff */
[----:B------:R-:W-:Y:S01]  /*25f0*/  FFMA R24, R24, R154, R5 ;  /* 0x0000009a18187223 */ /* 0x000fe20000000005 */
[----:B------:R-:W-:Y:S02]  /*2600*/  LEA.HI.X R5, R6, UR5, R179, 0x1, P0 ;  /* 0x0000000506057c11 */ /* 0x000fe400080f0cb3 */
[----:B------:R-:W-:Y:S02]  /*2610*/  ISETP.GT.AND P0, PT, R0, 0x1, PT ;  /* 0x000000010000780c */ /* 0x000fe40003f04270 */
[----:B------:R-:W-:Y:S02]  /*2620*/  F2FP.F16.F32.PACK_AB R24, RZ, R24 ;  /* 0x00000018ff18723e */ /* 0x000fe400000000ff */
[----:B------:R-:W-:Y:S02]  /*2630*/  ISETP.GT.AND P3, PT, R3, RZ, P0 ;  /* 0x000000ff0300720c */ /* 0x000fe40000764270 */
[C---:B------:R-:W-:Y:S01]  /*2640*/  LEA R6, P4, R172.reuse, R14, 0x1 ;  /* 0x0000000eac067211 */ /* 0x040fe200078808ff */
[----:B------:R0:W-:Y:S03]  /*2650*/  @P1 STG.E.U16 desc[UR36][R4.64], R24 ;  /* 0x0000001804001986 */ /* 0x0001e6000c101524 */
[----:B------:R-:W-:-:S07]  /*2660*/  LEA.HI.X R7, R172, R15, R7, 0x1, P4 ;  /* 0x0000000fac077211 */ /* 0x000fce00020f0c07 */
[----:B------:R-:W-:Y:S05]  /*2670*/  @!P3 BRA `(.L_x_39) ;  /* 0x000000000004b947 */ /* 0x000fea0003800000 */
[----:B------:R1:W5:Y:S02]  /*2680*/  LDG.E.LTC128B.U16 R19, desc[UR36][R6.64+0x2] ;  /* 0x0000022406137981 */ /* 0x000364000c1e1520 */
.L_x_39:
[----:B------:R-:W-:Y:S05]  /*2690*/  BSYNC B1 ;  /* 0x0000000000017941 */ /* 0x000fea0003800000 */
.L_x_38:
[----:B-----5:R-:W-:Y:S01]  /*26a0*/  HADD2.F32 R22, -RZ, R19.H0_H0 ;  /* 0x20000013ff167230 */ /* 0x020fe20000004100 */
[----:B------:R-:W-:Y:S01]  /*26b0*/  ISETP.GT.AND P2, PT, R3, 0x8, P2 ;  /* 0x000000080300780c */ /* 0x000fe20001744270 */
[----:B------:R-:W-:-:S04]  /*26c0*/  IMAD.WIDE.U32 R170, R166, R168, R170 ;  /* 0x000000a8a6aa7225 */ /* 0x000fc800078e00aa */
[----:B------:R-:W-:Y:S01]  /*26d0*/  FMUL R22, R22, R155 ;  /* 0x0000009b16167220 */ /* 0x000fe20000400000 */
[----:B------:R-:W-:Y:S01]  /*26e0*/  IMAD.IADD R167, R21, 0x1, R171 ;  /* 0x0000000115a77824 */ /* 0x000fe200078e02ab */
[----:B------:R-:W-:Y:S02]  /*26f0*/  IADD3 R21, P1, R164, R170, RZ ;  /* 0x000000aaa4157210 */ /* 0x000fe40007f3e0ff */
[----:B------:R-:W-:-:S03]  /*2700*/  FFMA R22, R25, R154, R22 ;  /* 0x0000009a19167223 */ /* 0x000fc60000000016 */
[----:B------:R-:W-:Y:S01]  /*2710*/  IMAD.X R164, R167, 0x1, R165, P1 ;  /* 0x00000001a7a47824 */ /* 0x000fe200008e06a5 */
[C---:B0-----:R-:W-:Y:S02]  /*2720*/  LEA R24, P1, R21.reuse, R14, 0x1 ;  /* 0x0000000e15187211 */ /* 0x041fe400078208ff */
[----:B------:R-:W-:Y:S02]  /*2730*/  F2FP.F16.F32.PACK_AB R22, RZ, R22 ;  /* 0x00000016ff16723e */ /* 0x000fe400000000ff */
[----:B------:R-:W-:-:S03]  /*2740*/  LEA.HI.X R25, R21, R15, R164, 0x1, P1 ;  /* 0x0000000f15197211 */ /* 0x000fc600008f0ca4 */
[----:B------:R0:W-:Y:S04]  /*2750*/  @P3 STG.E.U16 desc[UR36][R4.64+0x2], R22 ;  /* 0x0000021604003986 */ /* 0x0001e8000c101524 */
[----:B------:R-:W2:Y:S01]  /*2760*/  @P2 LDG.E.LTC128B.U16 R19, desc[UR36][R24.64] ;  /* 0x0000002418132981 */ /* 0x000ea2000c1e1520 */
[----:B------:R-:W-:Y:S01]  /*2770*/  IADD3 R8, P1, P3, R8, R170, R12 ;  /* 0x000000aa08087210 */ /* 0x000fe20007b3e00c */
[----:B------:R-:W-:Y:S01]  /*2780*/  BSSY B1, `(.L_x_40) ;  /* 0x0000011000017945 */ /* 0x000fe20003800000 */
[C---:B------:R-:W-:Y:S02]  /*2790*/  SHF.L.U64.HI R11, R10.reuse, 0x4, R11 ;  /* 0x000000040a0b7819 */ /* 0x040fe4000001020b */
[----:B------:R-:W-:Y:S02]  /*27a0*/  IADD3.X R9, R9, R167, R13, P1, P3 ;  /* 0x000000a709097210 */ /* 0x000fe40000fe640d */
[----:B------:R-:W-:-:S02]  /*27b0*/  LEA R10, P1, R10, R4, 0x4 ;  /* 0x000000040a0a7211 */ /* 0x000fc400078220ff */
[----:B------:R-:W-:Y:S01]  /*27c0*/  ISETP.GT.AND P0, PT, R3, 0x8, P0 ;  /* 0x000000080300780c */ /* 0x000fe20000704270 */
[----:B------:R-:W-:-:S04]  /*27d0*/  IMAD.WIDE.U32 R20, R2, R20, R8 ;  /* 0x0000001402147225 */ /* 0x000fc800078e0008 */
[----:B------:R-:W-:Y:S01]  /*27e0*/  IMAD.X R11, R11, 0x1, R5, P1 ;  /* 0x000000010b0b7824 */ /* 0x000fe200008e0605 */
[----:B------:R-:W-:Y:S01]  /*27f0*/  LEA R8, P3, R20, R14, 0x1 ;  /* 0x0000000e14087211 */ /* 0x000fe200078608ff */
[----:B------:R-:W-:-:S05]  /*2800*/  IMAD.IADD R2, R177, 0x1, R21 ;  /* 0x00000001b1027824 */ /* 0x000fca00078e0215 */
[----:B------:R-:W-:Y:S01]  /*2810*/  LEA.HI.X R9, R20, R15, R2, 0x1, P3 ;  /* 0x0000000f14097211 */ /* 0x000fe200018f0c02 */
[----:B--2---:R-:W-:-:S05]  /*2820*/  HADD2.F32 R12, -RZ, R19.H0_H0 ;  /* 0x20000013ff0c7230 */ /* 0x004fca0000004100 */
[----:B------:R-:W-:-:S04]  /*2830*/  FMUL R13, R12, R155 ;  /* 0x0000009b0c0d7220 */ /* 0x000fc80000400000 */
[----:B------:R-:W-:-:S05]  /*2840*/  FFMA R13, R26, R154, R13 ;  /* 0x0000009a1a0d7223 */ /* 0x000fca000000000d */
[----:B------:R-:W-:-:S05]  /*2850*/  F2FP.F16.F32.PACK_AB R13, RZ, R13 ;  /* 0x0000000dff0d723e */ /* 0x000fca00000000ff */
[----:B------:R0:W-:Y:S01]  /*2860*/  @P2 STG.E.U16 desc[UR36][R10.64], R13 ;  /* 0x0000000d0a002986 */ /* 0x0001e2000c101524 */
[----:B------:R-:W-:Y:S05]  /*2870*/  @!P0 BRA `(.L_x_41) ;  /* 0x0000000000048947 */ /* 0x000fea0003800000 */
[----:B------:R2:W5:Y:S02]  /*2880*/  LDG.E.LTC128B.U16 R19, desc[UR36][R8.64+0x2] ;  /* 0x0000022408137981 */ /* 0x000564000c1e1520 */
.L_x_41:
[----:B------:R-:W-:Y:S05]  /*2890*/  BSYNC B1 ;  /* 0x0000000000017941 */ /* 0x000fea0003800000 */
.L_x_40:
[----:B-----5:R-:W-:Y:S01]  /*28a0*/  HADD2.F32 R2, -RZ, R19.H0_H0 ;  /* 0x20000013ff027230 */ /* 0x020fe20000004100 */
[----:B------:R-:W-:Y:S01]  /*28b0*/  ISETP.GT.AND P1, PT, R0, 0x8, PT ;  /* 0x000000080000780c */ /* 0x000fe20003f24270 */
[----:B------:R-:W-:Y:S03]  /*28c0*/  BSSY B1, `(.L_x_42) ;  /* 0x0000008000017945 */ /* 0x000fe60003800000 */
[----:B------:R-:W-:Y:S01]  /*28d0*/  FMUL R2, R2, R155 ;  /* 0x0000009b02027220 */ /* 0x000fe20000400000 */
[----:B------:R-:W-:-:S03]  /*28e0*/  ISETP.GT.AND P2, PT, R3, RZ, P1 ;  /* 0x000000ff0300720c */ /* 0x000fc60000f44270 */
[----:B------:R-:W-:-:S05]  /*28f0*/  FFMA R2, R27, R154, R2 ;  /* 0x0000009a1b027223 */ /* 0x000fca0000000002 */
[----:B------:R-:W-:-:S05]  /*2900*/  F2FP.F16.F32.PACK_AB R2, RZ, R2 ;  /* 0x00000002ff02723e */ /* 0x000fca00000000ff */
[----:B------:R3:W-:Y:S01]  /*2910*/  @P0 STG.E.U16 desc[UR36][R10.64+0x2], R2 ;  /* 0x000002020a000986 */ /* 0x0007e2000c101524 */
[----:B------:R-:W-:Y:S05]  /*2920*/  @!P2 BRA `(.L_x_43) ;  /* 0x000000000004a947 */ /* 0x000fea0003800000 */
[----:B------:R4:W5:Y:S02]  /*2930*/  LDG.E.LTC128B.U16 R19, desc[UR36][R6.64+0x10] ;  /* 0x0000102406137981 */ /* 0x000964000c1e1520 */
.L_x_43:
[----:B------:R-:W-:Y:S05]  /*2940*/  BSYNC B1 ;  /* 0x0000000000017941 */ /* 0x000fea0003800000 */
.L_x_42:
[----:B---3-5:R-:W-:Y:S01]  /*2950*/  HADD2.F32 R2, -RZ, R19.H0_H0 ;  /* 0x20000013ff027230 */ /* 0x028fe20000004100 */
[----:B------:R-:W-:Y:S01]  /*2960*/  ISETP.GT.AND P0, PT, R0, 0x9, PT ;  /* 0x000000090000780c */ /* 0x000fe20003f04270 */
[----:B------:R-:W-:Y:S03]  /*2970*/  BSSY B1, `(.L_x_44) ;  /* 0x0000008000017945 */ /* 0x000fe60003800000 */
[----:B0-----:R-:W-:Y:S01]  /*2980*/  FMUL R13, R2, R155 ;  /* 0x0000009b020d7220 */ /* 0x001fe20000400000 */
[----:B------:R-:W-:-:S03]  /*2990*/  ISETP.GT.AND P3, PT, R3, RZ, P0 ;  /* 0x000000ff0300720c */ /* 0x000fc60000764270 */
[----:B------:R-:W-:-:S05]  /*29a0*/  FFMA R13, R28, R154, R13 ;  /* 0x0000009a1c0d7223 */ /* 0x000fca000000000d */
[----:B------:R-:W-:-:S05]  /*29b0*/  F2FP.F16.F32.PACK_AB R13, RZ, R13 ;  /* 0x0000000dff0d723e */ /* 0x000fca00000000ff */
[----:B------:R0:W-:Y:S01]  /*29c0*/  @P2 STG.E.U16 desc[UR36][R4.64+0x10], R13 ;  /* 0x0000100d04002986 */ /* 0x0001e2000c101524 */
[----:B------:R-:W-:Y:S05]  /*29d0*/  @!P3 BRA `(.L_x_45) ;  /* 0x000000000004b947 */ /* 0x000fea0003800000 */
[----:B------:R3:W5:Y:S02]  /*29e0*/  LDG.E.LTC128B.U16 R19, desc[UR36][R6.64+0x12] ;  /* 0x0000122406137981 */ /* 0x000764000c1e1520 */
.L_x_45:
[----:B------:R-:W-:Y:S05]  /*29f0*/  BSYNC B1 ;  /* 0x0000000000017941 */ /* 0x000fea0003800000 */
.L_x_44:
[----:B-----5:R-:W-:Y:S01]  /*2a00*/  HADD2.F32 R2, -RZ, R19.H0_H0 ;  /* 0x20000013ff027230 */ /* 0x020fe20000004100 */
[----:B------:R-:W-:Y:S01]  /*2a10*/  ISETP.GT.AND P1, PT, R3, 0x8, P1 ;  /* 0x000000080300780c */ /* 0x000fe20000f24270 */
[----:B------:R-:W-:Y:S03]  /*2a20*/  BSSY B1, `(.L_x_46) ;  /* 0x0000007000017945 */ /* 0x000fe60003800000 */
[----:B------:R-:W-:-:S04]  /*2a30*/  FMUL R2, R2, R155 ;  /* 0x0000009b02027220 */ /* 0x000fc80000400000 */
[----:B------:R-:W-:-:S05]  /*2a40*/  FFMA R2, R29, R154, R2 ;  /* 0x0000009a1d027223 */ /* 0x000fca0000000002 */
[----:B------:R-:W-:-:S05]  /*2a50*/  F2FP.F16.F32.PACK_AB R2, RZ, R2 ;  /* 0x00000002ff02723e */ /* 0x000fca00000000ff */
[----:B------:R0:W-:Y:S01]  /*2a60*/  @P3 STG.E.U16 desc[UR36][R4.64+0x12], R2 ;  /* 0x0000120204003986 */ /* 0x0001e2000c101524 */
[----:B------:R-:W-:Y:S05]  /*2a70*/  @!P1 BRA `(.L_x_47) ;  /* 0x0000000000049947 */ /* 0x000fea0003800000 */
[----:B------:R0:W5:Y:S02]  /*2a80*/  LDG.E.LTC128B.U16 R19, desc[UR36][R8.64+0x10] ;  /* 0x0000102408137981 */ /* 0x000164000c1e1520 */
.L_x_47:
[----:B------:R-:W-:Y:S05]  /*2a90*/  BSYNC B1 ;  /* 0x0000000000017941 */ /* 0x000fea0003800000 */
.L_x_46:
[----:B0----5:R-:W-:Y:S01]  /*2aa0*/  HADD2.F32 R2, -RZ, R19.H0_H0 ;  /* 0x20000013ff027230 */ /* 0x021fe20000004100 */
        /* <DEDUP_REMOVED lines=8> */
.L_x_49:
[----:B------:R-:W-:Y:S05]  /*2b30*/  BSYNC B1 ;  /* 0x0000000000017941 */ /* 0x000fea0003800000 */
.L_x_48:
        /* <DEDUP_REMOVED lines=10> */
.L_x_51:
[----:B------:R-:W-:Y:S05]  /*2be0*/  BSYNC B1 ;  /* 0x0000000000017941 */ /* 0x000fea0003800000 */
.L_x_50:
[----:B0----5:R-:W-:Y:S01]  /*2bf0*/  HADD2.F32 R2, -RZ, R19.H0_H0 ;  /* 0x20000013ff027230 */ /* 0x021fe20000004100 */
        /* <DEDUP_REMOVED lines=9> */
.L_x_53:
[----:B------:R-:W-:Y:S05]  /*2c90*/  BSYNC B1 ;  /* 0x0000000000017941 */ /* 0x000fea0003800000 */
.L_x_52:
        /* <DEDUP_REMOVED lines=9> */
.L_x_55:
[----:B------:R-:W-:Y:S05]  /*2d30*/  BSYNC B1 ;  /* 0x0000000000017941 */ /* 0x000fea0003800000 */
.L_x_54:
        /* <DEDUP_REMOVED lines=9> */
.L_x_57:
[----:B------:R-:W-:Y:S05]  /*2dd0*/  BSYNC B1 ;  /* 0x0000000000017941 */ /* 0x000fea0003800000 */
.L_x_56:
        /* <DEDUP_REMOVED lines=10> */
.L_x_59:
[----:B------:R-:W-:Y:S05]  /*2e80*/  BSYNC B1 ;  /* 0x0000000000017941 */ /* 0x000fea0003800000 */
.L_x_58:
        /* <DEDUP_REMOVED lines=10> */
.L_x_61:
[----:B------:R-:W-:Y:S05]  /*2f30*/  BSYNC B1 ;  /* 0x0000000000017941 */ /* 0x000fea0003800000 */
.L_x_60:
        /* <DEDUP_REMOVED lines=9> */
.L_x_63:
[----:B------:R-:W-:Y:S05]  /*2fd0*/  BSYNC B1 ;  /* 0x0000000000017941 */ /* 0x000fea0003800000 */
.L_x_62:
        /* <DEDUP_REMOVED lines=9> */
.L_x_65:
[----:B------:R-:W-:Y:S05]  /*3070*/  BSYNC B1 ;  /* 0x0000000000017941 */ /* 0x000fea0003800000 */
.L_x_64:
        /* <DEDUP_REMOVED lines=10> */
.L_x_67:
[----:B------:R-:W-:Y:S05]  /*3120*/  BSYNC B1 ;  /* 0x0000000000017941 */ /* 0x000fea0003800000 */
.L_x_66:
        /* <DEDUP_REMOVED lines=10> */
.L_x_69:
[----:B------:R-:W-:Y:S05]  /*31d0*/  BSYNC B1 ;  /* 0x0000000000017941 */ /* 0x000fea0003800000 */
.L_x_68:
        /* <DEDUP_REMOVED lines=9> */
.L_x_71:
[----:B------:R-:W-:Y:S05]  /*3270*/  BSYNC B1 ;  /* 0x0000000000017941 */ /* 0x000fea0003800000 */
.L_x_70:
        /* <DEDUP_REMOVED lines=9> */
.L_x_73:
[----:B------:R-:W-:Y:S05]  /*3310*/  BSYNC B1 ;  /* 0x0000000000017941 */ /* 0x000fea0003800000 */
.L_x_72:
        /* <DEDUP_REMOVED lines=10> */
.L_x_75:
[----:B------:R-:W-:Y:S05]  /*33c0*/  BSYNC B1 ;  /* 0x0000000000017941 */ /* 0x000fea0003800000 */
.L_x_74:
        /* <DEDUP_REMOVED lines=10> */
.L_x_77:
[----:B------:R-:W-:Y:S05]  /*3470*/  BSYNC B1 ;  /* 0x0000000000017941 */ /* 0x000fea0003800000 */
.L_x_76:
        /* <DEDUP_REMOVED lines=9> */
.L_x_79:
[----:B------:R-:W-:Y:S05]  /*3510*/  BSYNC B1 ;  /* 0x0000000000017941 */ /* 0x000fea0003800000 */
.L_x_78:
        /* <DEDUP_REMOVED lines=9> */
.L_x_81:
[----:B------:R-:W-:Y:S05]  /*35b0*/  BSYNC B1 ;  /* 0x0000000000017941 */ /* 0x000fea0003800000 */
.L_x_80:
        /* <DEDUP_REMOVED lines=10> */
.L_x_83:
[----:B------:R-:W-:Y:S05]  /*3660*/  BSYNC B1 ;  /* 0x0000000000017941 */ /* 0x000fea0003800000 */
.L_x_82:
        /* <DEDUP_REMOVED lines=10> */
.L_x_85:
[----:B------:R-:W-:Y:S05]  /*3710*/  BSYNC B1 ;  /* 0x0000000000017941 */ /* 0x000fea0003800000 */
.L_x_84:
        /* <DEDUP_REMOVED lines=9> */
.L_x_87:
[----:B------:R-:W-:Y:S05]  /*37b0*/  BSYNC B1 ;  /* 0x0000000000017941 */ /* 0x000fea0003800000 */
.L_x_86:
        /* <DEDUP_REMOVED lines=9> */
.L_x_89:
[----:B------:R-:W-:Y:S05]  /*3850*/  BSYNC B1 ;  /* 0x0000000000017941 */ /* 0x000fea0003800000 */
.L_x_88:
        /* <DEDUP_REMOVED lines=10> */
.L_x_91:
[----:B------:R-:W-:Y:S05]  /*3900*/  BSYNC B1 ;  /* 0x0000000000017941 */ /* 0x000fea0003800000 */
.L_x_90:
        /* <DEDUP_REMOVED lines=10> */
.L_x_93:
[----:B------:R-:W-:Y:S05]  /*39b0*/  BSYNC B1 ;  /* 0x0000000000017941 */ /* 0x000fea0003800000 */
.L_x_92:
        /* <DEDUP_REMOVED lines=9> */
.L_x_95:
[----:B------:R-:W-:Y:S05]  /*3a50*/  BSYNC B1 ;  /* 0x0000000000017941 */ /* 0x000fea0003800000 */
.L_x_94:
        /* <DEDUP_REMOVED lines=9> */
.L_x_97:
[----:B------:R-:W-:Y:S05]  /*3af0*/  BSYNC B1 ;  /* 0x0000000000017941 */ /* 0x000fea0003800000 */
.L_x_96:
        /* <DEDUP_REMOVED lines=10> */
.L_x_99:
[----:B------:R-:W-:Y:S05]  /*3ba0*/  BSYNC B1 ;  /* 0x0000000000017941 */ /* 0x000fea0003800000 */
.L_x_98:
        /* <DEDUP_REMOVED lines=10> */
.L_x_101:
[----:B------:R-:W-:Y:S05]  /*3c50*/  BSYNC B1 ;  /* 0x0000000000017941 */ /* 0x000fea0003800000 */
.L_x_100:
        /* <DEDUP_REMOVED lines=9> */
.L_x_103:
[----:B------:R-:W-:Y:S05]  /*3cf0*/  BSYNC B1 ;  /* 0x0000000000017941 */ /* 0x000fea0003800000 */
.L_x_102:
        /* <DEDUP_REMOVED lines=9> */
.L_x_105:
[----:B------:R-:W-:Y:S05]  /*3d90*/  BSYNC B1 ;  /* 0x0000000000017941 */ /* 0x000fea0003800000 */
.L_x_104:
        /* <DEDUP_REMOVED lines=10> */
.L_x_107:
[----:B------:R-:W-:Y:S05]  /*3e40*/  BSYNC B1 ;  /* 0x0000000000017941 */ /* 0x000fea0003800000 */
.L_x_106:
        /* <DEDUP_REMOVED lines=10> */
.L_x_109:
[----:B------:R-:W-:Y:S05]  /*3ef0*/  BSYNC B1 ;  /* 0x0000000000017941 */ /* 0x000fea0003800000 */
.L_x_108:
        /* <DEDUP_REMOVED lines=9> */
.L_x_111:
[----:B------:R-:W-:Y:S05]  /*3f90*/  BSYNC B1 ;  /* 0x0000000000017941 */ /* 0x000fea0003800000 */
.L_x_110:
        /* <DEDUP_REMOVED lines=9> */
.L_x_113:
[----:B------:R-:W-:Y:S05]  /*4030*/  BSYNC B1 ;  /* 0x0000000000017941 */ /* 0x000fea0003800000 */
.L_x_112:
        /* <DEDUP_REMOVED lines=10> */
.L_x_115:
[----:B------:R-:W-:Y:S05]  /*40e0*/  BSYNC B1 ;  /* 0x0000000000017941 */ /* 0x000fea0003800000 */
.L_x_114:
        /* <DEDUP_REMOVED lines=10> */
.L_x_117:
[----:B------:R-:W-:Y:S05]  /*4190*/  BSYNC B1 ;  /* 0x0000000000017941 */ /* 0x000fea0003800000 */
.L_x_116:
        /* <DEDUP_REMOVED lines=9> */
.L_x_119:
[----:B------:R-:W-:Y:S05]  /*4230*/  BSYNC B1 ;  /* 0x0000000000017941 */ /* 0x000fea0003800000 */
.L_x_118:
        /* <DEDUP_REMOVED lines=9> */
.L_x_121:
[----:B------:R-:W-:Y:S05]  /*42d0*/  BSYNC B1 ;  /* 0x0000000000017941 */ /* 0x000fea0003800000 */
.L_x_120:
        /* <DEDUP_REMOVED lines=10> */
.L_x_123:
[----:B------:R-:W-:Y:S05]  /*4380*/  BSYNC B1 ;  /* 0x0000000000017941 */ /* 0x000fea0003800000 */
.L_x_122:
        /* <DEDUP_REMOVED lines=10> */
.L_x_125:
[----:B------:R-:W-:Y:S05]  /*4430*/  BSYNC B1 ;  /* 0x0000000000017941 */ /* 0x000fea0003800000 */
.L_x_124:
        /* <DEDUP_REMOVED lines=9> */
.L_x_127:
[----:B------:R-:W-:Y:S05]  /*44d0*/  BSYNC B1 ;  /* 0x0000000000017941 */ /* 0x000fea0003800000 */
.L_x_126:
        /* <DEDUP_REMOVED lines=9> */
.L_x_129:
[----:B------:R-:W-:Y:S05]  /*4570*/  BSYNC B1 ;  /* 0x0000000000017941 */ /* 0x000fea0003800000 */
.L_x_128:
        /* <DEDUP_REMOVED lines=10> */
.L_x_131:
[----:B------:R-:W-:Y:S05]  /*4620*/  BSYNC B1 ;  /* 0x0000000000017941 */ /* 0x000fea0003800000 */
.L_x_130:
        /* <DEDUP_REMOVED lines=10> */
.L_x_133:
[----:B------:R-:W-:Y:S05]  /*46d0*/  BSYNC B1 ;  /* 0x0000000000017941 */ /* 0x000fea0003800000 */
.L_x_132:
        /* <DEDUP_REMOVED lines=9> */
.L_x_135:
[----:B------:R-:W-:Y:S05]  /*4770*/  BSYNC B1 ;  /* 0x0000000000017941 */ /* 0x000fea0003800000 */
.L_x_134:
        /* <DEDUP_REMOVED lines=9> */
.L_x_137:
[----:B------:R-:W-:Y:S05]  /*4810*/  BSYNC B1 ;  /* 0x0000000000017941 */ /* 0x000fea0003800000 */
.L_x_136:
        /* <DEDUP_REMOVED lines=10> */
.L_x_139:
[----:B------:R-:W-:Y:S05]  /*48c0*/  BSYNC B1 ;  /* 0x0000000000017941 */ /* 0x000fea0003800000 */
.L_x_138:
        /* <DEDUP_REMOVED lines=10> */
.L_x_141:
[----:B------:R-:W-:Y:S05]  /*4970*/  BSYNC B1 ;  /* 0x0000000000017941 */ /* 0x000fea0003800000 */
.L_x_140:
        /* <DEDUP_REMOVED lines=9> */
.L_x_143:
[----:B------:R-:W-:Y:S05]  /*4a10*/  BSYNC B1 ;  /* 0x0000000000017941 */ /* 0x000fea0003800000 */
.L_x_142:
        /* <DEDUP_REMOVED lines=9> */
.L_x_145:
[----:B------:R-:W-:Y:S05]  /*4ab0*/  BSYNC B1 ;  /* 0x0000000000017941 */ /* 0x000fea0003800000 */
.L_x_144:
        /* <DEDUP_REMOVED lines=10> */
.L_x_147:
[----:B------:R-:W-:Y:S05]  /*4b60*/  BSYNC B1 ;  /* 0x0000000000017941 */ /* 0x000fea0003800000 */
.L_x_146:
        /* <DEDUP_REMOVED lines=10> */
.L_x_149:
[----:B------:R-:W-:Y:S05]  /*4c10*/  BSYNC B1 ;  /* 0x0000000000017941 */ /* 0x000fea0003800000 */
.L_x_148:
        /* <DEDUP_REMOVED lines=9> */
.L_x_151:
[----:B------:R-:W-:Y:S05]  /*4cb0*/  BSYNC B1 ;  /* 0x0000000000017941 */ /* 0x000fea0003800000 */
.L_x_150:
        /* <DEDUP_REMOVED lines=9> */
.L_x_153:
[----:B------:R-:W-:Y:S05]  /*4d50*/  BSYNC B1 ;  /* 0x0000000000017941 */ /* 0x000fea0003800000 */
.L_x_152:
        /* <DEDUP_REMOVED lines=10> */
.L_x_155:
[----:B------:R-:W-:Y:S05]  /*4e00*/  BSYNC B1 ;  /* 0x0000000000017941 */ /* 0x000fea0003800000 */
.L_x_154:
        /* <DEDUP_REMOVED lines=10> */
.L_x_157:
[----:B------:R-:W-:Y:S05]  /*4eb0*/  BSYNC B1 ;  /* 0x0000000000017941 */ /* 0x000fea0003800000 */
.L_x_156:
        /* <DEDUP_REMOVED lines=9> */
.L_x_159:
[----:B------:R-:W-:Y:S05]  /*4f50*/  BSYNC B1 ;  /* 0x0000000000017941 */ /* 0x000fea0003800000 */
.L_x_158:
        /* <DEDUP_REMOVED lines=9> */
.L_x_161:
[----:B------:R-:W-:Y:S05]  /*4ff0*/  BSYNC B1 ;  /* 0x0000000000017941 */ /* 0x000fea0003800000 */
.L_x_160:
        /* <DEDUP_REMOVED lines=10> */
.L_x_163:
[----:B------:R-:W-:Y:S05]  /*50a0*/  BSYNC B1 ;  /* 0x0000000000017941 */ /* 0x000fea0003800000 */
.L_x_162:
        /* <DEDUP_REMOVED lines=10> */
.L_x_165:
[----:B------:R-:W-:Y:S05]  /*5150*/  BSYNC B1 ;  /* 0x0000000000017941 */ /* 0x000fea0003800000 */
.L_x_164:
        /* <DEDUP_REMOVED lines=9> */
.L_x_167:
[----:B------:R-:W-:Y:S05]  /*51f0*/  BSYNC B1 ;  /* 0x0000000000017941 */ /* 0x000fea0003800000 */
.L_x_166:
        /* <DEDUP_REMOVED lines=9> */
.L_x_169:
[----:B------:R-:W-:Y:S05]  /*5290*/  BSYNC B1 ;  /* 0x0000000000017941 */ /* 0x000fea0003800000 */
.L_x_168:
        /* <DEDUP_REMOVED lines=10> */
.L_x_171:
[----:B------:R-:W-:Y:S05]  /*5340*/  BSYNC B1 ;  /* 0x0000000000017941 */ /* 0x000fea0003800000 */
.L_x_170:
        /* <DEDUP_REMOVED lines=10> */
.L_x_173:
[----:B------:R-:W-:Y:S05]  /*53f0*/  BSYNC B1 ;  /* 0x0000000000017941 */ /* 0x000fea0003800000 */
.L_x_172:
        /* <DEDUP_REMOVED lines=9> */
.L_x_175:
[----:B------:R-:W-:Y:S05]  /*5490*/  BSYNC B1 ;  /* 0x0000000000017941 */ /* 0x000fea0003800000 */
.L_x_174:
        /* <DEDUP_REMOVED lines=9> */
.L_x_177:
[----:B------:R-:W-:Y:S05]  /*5530*/  BSYNC B1 ;  /* 0x0000000000017941 */ /* 0x000fea0003800000 */
.L_x_176:
        /* <DEDUP_REMOVED lines=10> */
.L_x_179:
[----:B------:R-:W-:Y:S05]  /*55e0*/  BSYNC B1 ;  /* 0x0000000000017941 */ /* 0x000fea0003800000 */
.L_x_178:
        /* <DEDUP_REMOVED lines=10> */
.L_x_181:
[----:B------:R-:W-:Y:S05]  /*5690*/  BSYNC B1 ;  /* 0x0000000000017941 */ /* 0x000fea0003800000 */
.L_x_180:
        /* <DEDUP_REMOVED lines=9> */
.L_x_183:
[----:B------:R-:W-:Y:S05]  /*5730*/  BSYNC B1 ;  /* 0x0000000000017941 */ /* 0x000fea0003800000 */
.L_x_182:
        /* <DEDUP_REMOVED lines=9> */
.L_x_185:
[----:B------:R-:W-:Y:S05]  /*57d0*/  BSYNC B1 ;  /* 0x0000000000017941 */ /* 0x000fea0003800000 */
.L_x_184:
        /* <DEDUP_REMOVED lines=10> */
.L_x_187:
[----:B------:R-:W-:Y:S05]  /*5880*/  BSYNC B1 ;  /* 0x0000000000017941 */ /* 0x000fea0003800000 */
.L_x_186:
        /* <DEDUP_REMOVED lines=10> */
.L_x_189:
[----:B------:R-:W-:Y:S05]  /*5930*/  BSYNC B1 ;  /* 0x0000000000017941 */ /* 0x000fea0003800000 */
.L_x_188:
        /* <DEDUP_REMOVED lines=9> */
.L_x_191:
[----:B------:R-:W-:Y:S05]  /*59d0*/  BSYNC B1 ;  /* 0x0000000000017941 */ /* 0x000fea0003800000 */
.L_x_190:
        /* <DEDUP_REMOVED lines=9> */
.L_x_193:
[----:B------:R-:W-:Y:S05]  /*5a70*/  BSYNC B1 ;  /* 0x0000000000017941 */ /* 0x000fea0003800000 */
.L_x_192:
        /* <DEDUP_REMOVED lines=10> */
.L_x_195:
[----:B------:R-:W-:Y:S05]  /*5b20*/  BSYNC B1 ;  /* 0x0000000000017941 */ /* 0x000fea0003800000 */
.L_x_194:
        /* <DEDUP_REMOVED lines=10> */
.L_x_197:
[----:B------:R-:W-:Y:S05]  /*5bd0*/  BSYNC B1 ;  /* 0x0000000000017941 */ /* 0x000fea0003800000 */
.L_x_196:
        /* <DEDUP_REMOVED lines=9> */
.L_x_199:
[----:B------:R-:W-:Y:S05]  /*5c70*/  BSYNC B1 ;  /* 0x0000000000017941 */ /* 0x000fea0003800000 */
.L_x_198:
        /* <DEDUP_REMOVED lines=9> */
.L_x_201:
[----:B------:R-:W-:Y:S05]  /*5d10*/  BSYNC B1 ;  /* 0x0000000000017941 */ /* 0x000fea0003800000 */
.L_x_200:
        /* <DEDUP_REMOVED lines=10> */
.L_x_203:
[----:B------:R-:W-:Y:S05]  /*5dc0*/  BSYNC B1 ;  /* 0x0000000000017941 */ /* 0x000fea0003800000 */
.L_x_202:
        /* <DEDUP_REMOVED lines=10> */
.L_x_205:
[----:B------:R-:W-:Y:S05]  /*5e70*/  BSYNC B1 ;  /* 0x0000000000017941 */ /* 0x000fea0003800000 */
.L_x_204:
        /* <DEDUP_REMOVED lines=9> */
.L_x_207:
[----:B------:R-:W-:Y:S05]  /*5f10*/  BSYNC B1 ;  /* 0x0000000000017941 */ /* 0x000fea0003800000 */
.L_x_206:
        /* <DEDUP_REMOVED lines=9> */
.L_x_209:
[----:B------:R-:W-:Y:S05]  /*5fb0*/  BSYNC B1 ;  /* 0x0000000000017941 */ /* 0x000fea0003800000 */
.L_x_208:
        /* <DEDUP_REMOVED lines=10> */
.L_x_211:
[----:B------:R-:W-:Y:S05]  /*6060*/  BSYNC B1 ;  /* 0x0000000000017941 */ /* 0x000fea0003800000 */
.L_x_210:
        /* <DEDUP_REMOVED lines=10> */
.L_x_213:
[----:B------:R-:W-:Y:S05]  /*6110*/  BSYNC B1 ;  /* 0x0000000000017941 */ /* 0x000fea0003800000 */
.L_x_212:
        /* <DEDUP_REMOVED lines=9> */
.L_x_215:
[----:B------:R-:W-:Y:S05]  /*61b0*/  BSYNC B1 ;  /* 0x0000000000017941 */ /* 0x000fea0003800000 */
.L_x_214:
        /* <DEDUP_REMOVED lines=9> */
.L_x_217:
[----:B------:R-:W-:Y:S05]  /*6250*/  BSYNC B1 ;  /* 0x0000000000017941 */ /* 0x000fea0003800000 */
.L_x_216:
        /* <DEDUP_REMOVED lines=10> */
.L_x_219:
[----:B------:R-:W-:Y:S05]  /*6300*/  BSYNC B1 ;  /* 0x0000000000017941 */ /* 0x000fea0003800000 */
.L_x_218:
        /* <DEDUP_REMOVED lines=10> */
.L_x_221:
[----:B------:R-:W-:Y:S05]  /*63b0*/  BSYNC B1 ;  /* 0x0000000000017941 */ /* 0x000fea0003800000 */
.L_x_220:
        /* <DEDUP_REMOVED lines=9> */
.L_x_223:
[----:B------:R-:W-:Y:S05]  /*6450*/  BSYNC B1 ;  /* 0x0000000000017941 */ /* 0x000fea0003800000 */
.L_x_222:
        /* <DEDUP_REMOVED lines=9> */
.L_x_225:
[----:B------:R-:W-:Y:S05]  /*64f0*/  BSYNC B1 ;  /* 0x0000000000017941 */ /* 0x000fea0003800000 */
.L_x_224:
        /* <DEDUP_REMOVED lines=10> */
.L_x_227:
[----:B------:R-:W-:Y:S05]  /*65a0*/  BSYNC B1 ;  /* 0x0000000000017941 */ /* 0x000fea0003800000 */
.L_x_226:
        /* <DEDUP_REMOVED lines=10> */
.L_x_229:
[----:B------:R-:W-:Y:S05]  /*6650*/  BSYNC B1 ;  /* 0x0000000000017941 */ /* 0x000fea0003800000 */
.L_x_228:
        /* <DEDUP_REMOVED lines=9> */
.L_x_231:
[----:B------:R-:W-:Y:S05]  /*66f0*/  BSYNC B1 ;  /* 0x0000000000017941 */ /* 0x000fea0003800000 */
.L_x_230:
        /* <DEDUP_REMOVED lines=9> */
.L_x_233:
[----:B------:R-:W-:Y:S05]  /*6790*/  BSYNC B1 ;  /* 0x0000000000017941 */ /* 0x000fea0003800000 */
.L_x_232:
        /* <DEDUP_REMOVED lines=10> */
.L_x_235:
[----:B------:R-:W-:Y:S05]  /*6840*/  BSYNC B1 ;  /* 0x0000000000017941 */ /* 0x000fea0003800000 */
.L_x_234:
        /* <DEDUP_REMOVED lines=10> */
.L_x_237:
[----:B------:R-:W-:Y:S05]  /*68f0*/  BSYNC B1 ;  /* 0x0000000000017941 */ /* 0x000fea0003800000 */
.L_x_236:
        /* <DEDUP_REMOVED lines=9> */
.L_x_239:
[----:B------:R-:W-:Y:S05]  /*6990*/  BSYNC B1 ;  /* 0x0000000000017941 */ /* 0x000fea0003800000 */
.L_x_238:
        /* <DEDUP_REMOVED lines=9> */
.L_x_241:
[----:B------:R-:W-:Y:S05]  /*6a30*/  BSYNC B1 ;  /* 0x0000000000017941 */ /* 0x000fea0003800000 */
.L_x_240:
        /* <DEDUP_REMOVED lines=10> */
.L_x_243:
[----:B------:R-:W-:Y:S05]  /*6ae0*/  BSYNC B1 ;  /* 0x0000000000017941 */ /* 0x000fea0003800000 */
.L_x_242:
        /* <DEDUP_REMOVED lines=10> */
.L_x_245:
[----:B------:R-:W-:Y:S05]  /*6b90*/  BSYNC B1 ;  /* 0x0000000000017941 */ /* 0x000fea0003800000 */
.L_x_244:
        /* <DEDUP_REMOVED lines=9> */
.L_x_247:
[----:B------:R-:W-:Y:S05]  /*6c30*/  BSYNC B1 ;  /* 0x0000000000017941 */ /* 0x000fea0003800000 */
.L_x_246:
        /* <DEDUP_REMOVED lines=9> */
.L_x_249:
[----:B------:R-:W-:Y:S05]  /*6cd0*/  BSYNC B1 ;  /* 0x0000000000017941 */ /* 0x000fea0003800000 */
.L_x_248:
        /* <DEDUP_REMOVED lines=10> */
.L_x_251:
[----:B------:R-:W-:Y:S05]  /*6d80*/  BSYNC B1 ;  /* 0x0000000000017941 */ /* 0x000fea0003800000 */
.L_x_250:
        /* <DEDUP_REMOVED lines=10> */
.L_x_253:
[----:B------:R-:W-:Y:S05]  /*6e30*/  BSYNC B1 ;  /* 0x0000000000017941 */ /* 0x000fea0003800000 */
.L_x_252:
        /* <DEDUP_REMOVED lines=9> */
.L_x_255:
[----:B------:R-:W-:Y:S05]  /*6ed0*/  BSYNC B1 ;  /* 0x0000000000017941 */ /* 0x000fea0003800000 */
.L_x_254:
        /* <DEDUP_REMOVED lines=9> */
.L_x_257:
[----:B------:R-:W-:Y:S05]  /*6f70*/  BSYNC B1 ;  /* 0x0000000000017941 */ /* 0x000fea0003800000 */
.L_x_256:
        /* <DEDUP_REMOVED lines=10> */
.L_x_259:
[----:B------:R-:W-:Y:S05]  /*7020*/  BSYNC B1 ;  /* 0x0000000000017941 */ /* 0x000fea0003800000 */
.L_x_258:
        /* <DEDUP_REMOVED lines=10> */
.L_x_261:
[----:B------:R-:W-:Y:S05]  /*70d0*/  BSYNC B1 ;  /* 0x0000000000017941 */ /* 0x000fea0003800000 */
.L_x_260:
        /* <DEDUP_REMOVED lines=9> */
.L_x_263:
[----:B------:R-:W-:Y:S05]  /*7170*/  BSYNC B1 ;  /* 0x0000000000017941 */ /* 0x000fea0003800000 */
.L_x_262:
        /* <DEDUP_REMOVED lines=9> */
.L_x_265:
[----:B------:R-:W-:Y:S05]  /*7210*/  BSYNC B1 ;  /* 0x0000000000017941 */ /* 0x000fea0003800000 */
.L_x_264:
        /* <DEDUP_REMOVED lines=10> */
.L_x_267:
[----:B------:R-:W-:Y:S05]  /*72c0*/  BSYNC B1 ;  /* 0x0000000000017941 */ /* 0x000fea0003800000 */
.L_x_266:
        /* <DEDUP_REMOVED lines=10> */
.L_x_269:
[----:B------:R-:W-:Y:S05]  /*7370*/  BSYNC B1 ;  /* 0x0000000000017941 */ /* 0x000fea0003800000 */
.L_x_268:
        /* <DEDUP_REMOVED lines=9> */
.L_x_271:
[----:B------:R-:W-:Y:S05]  /*7410*/  BSYNC B1 ;  /* 0x0000000000017941 */ /* 0x000fea0003800000 */
.L_x_270:
        /* <DEDUP_REMOVED lines=9> */
.L_x_273:
[----:B------:R-:W-:Y:S05]  /*74b0*/  BSYNC B1 ;  /* 0x0000000000017941 */ /* 0x000fea0003800000 */
.L_x_272:
        /* <DEDUP_REMOVED lines=10> */
.L_x_275:
[----:B------:R-:W-:Y:S05]  /*7560*/  BSYNC B1 ;  /* 0x0000000000017941 */ /* 0x000fea0003800000 */
.L_x_274:
        /* <DEDUP_REMOVED lines=10> */
.L_x_277:
[----:B------:R-:W-:Y:S05]  /*7610*/  BSYNC B1 ;  /* 0x0000000000017941 */ /* 0x000fea0003800000 */
.L_x_276:
        /* <DEDUP_REMOVED lines=9> */
.L_x_279:
[----:B------:R-:W-:Y:S05]  /*76b0*/  BSYNC B1 ;  /* 0x0000000000017941 */ /* 0x000fea0003800000 */
.L_x_278:
        /* <DEDUP_REMOVED lines=9> */
.L_x_281:
[----:B------:R-:W-:Y:S05]  /*7750*/  BSYNC B1 ;  /* 0x0000000000017941 */ /* 0x000fea0003800000 */
.L_x_280:
        /* <DEDUP_REMOVED lines=10> */
.L_x_283:
[----:B------:R-:W-:Y:S05]  /*7800*/  BSYNC B1 ;  /* 0x0000000000017941 */ /* 0x000fea0003800000 */
.L_x_282:
        /* <DEDUP_REMOVED lines=10> */
.L_x_285:
[----:B------:R-:W-:Y:S05]  /*78b0*/  BSYNC B1 ;  /* 0x0000000000017941 */ /* 0x000fea0003800000 */
.L_x_284:
        /* <DEDUP_REMOVED lines=9> */
.L_x_287:
[----:B------:R-:W-:Y:S05]  /*7950*/  BSYNC B1 ;  /* 0x0000000000017941 */ /* 0x000fea0003800000 */
.L_x_286:
[----:B0----5:R-:W-:Y:S01]  /*7960*/  HADD2.F32 R0, -RZ, R19.H0_H0 ;  /* 0x20000013ff007230 */ /* 0x021fe20000004100 */
[----:B------:R-:W-:Y:S01]  /*7970*/  ISETP.GT.AND P0, PT, R3, 0x8, P0 ;  /* 0x000000080300780c */ /* 0x000fe20000704270 */
[----:B------:R-:W-:Y:S01]  /*7980*/  @P1 IMAD.MOV.U32 R4, RZ, RZ, R10 ;  /* 0x000000ffff041224 */ /* 0x000fe200078e000a */
[----:B------:R-:W-:Y:S02]  /*7990*/  BSSY B1, `(.L_x_288) ;  /* 0x0000009000017945 */ /* 0x000fe40003800000 */
[----:B------:R-:W-:-:S04]  /*79a0*/  FMUL R5, R0, R155 ;  /* 0x0000009b00057220 */ /* 0x000fc80000400000 */
[----:B------:R-:W-:-:S05]  /*79b0*/  FFMA R5, R150, R154, R5 ;  /* 0x0000009a96057223 */ /* 0x000fca0000000005 */
[----:B------:R-:W-:-:S04]  /*79c0*/  F2FP.F16.F32.PACK_AB R5, RZ, R5 ;  /* 0x00000005ff05723e */ /* 0x000fc800000000ff */
[----:B------:R-:W-:Y:S01]  /*79d0*/  PRMT R2, R5, 0x7610, R2 ;  /* 0x0000761005027816 */ /* 0x000fe20000000002 */
[----:B------:R-:W-:-:S05]  /*79e0*/  @P1 IMAD.MOV.U32 R5, RZ, RZ, R11 ;  /* 0x000000ffff051224 */ /* 0x000fca00078e000b */
[----:B------:R0:W-:Y:S01]  /*79f0*/  @P1 STG.E.U16 desc[UR36][R4.64+0x1f0], R2 ;  /* 0x0001f00204001986 */ /* 0x0001e2000c101524 */
[----:B------:R-:W-:Y:S05]  /*7a00*/  @!P0 BRA `(.L_x_289) ;  /* 0x0000000000048947 */ /* 0x000fea0003800000 */
[----:B------:R0:W5:Y:S02]  /*7a10*/  LDG.E.LTC128B.U16 R19, desc[UR36][R8.64+0x1f2] ;  /* 0x0001f22408137981 */ /* 0x000164000c1e1520 */
.L_x_289:
[----:B------:R-:W-:Y:S05]  /*7a20*/  BSYNC B1 ;  /* 0x0000000000017941 */ /* 0x000fea0003800000 */
.L_x_288:
[----:B------:R-:W-:Y:S05]  /*7a30*/  @!P0 BRA `(.L_x_290) ;  /* 0x0000002400488947 */ /* 0x000fea0003800000 */
[----:B-----5:R-:W-:-:S05]  /*7a40*/  HADD2.F32 R0, -RZ, R19.H0_H0 ;  /* 0x20000013ff007230 */ /* 0x020fca0000004100 */
[----:B------:R-:W-:-:S04]  /*7a50*/  FMUL R0, R0, R155 ;  /* 0x0000009b00007220 */ /* 0x000fc80000400000 */
[----:B------:R-:W-:-:S05]  /*7a60*/  FFMA R0, R151, R154, R0 ;  /* 0x0000009a97007223 */ /* 0x000fca0000000000 */
[----:B------:R-:W-:-:S05]  /*7a70*/  F2FP.F16.F32.PACK_AB R0, RZ, R0 ;  /* 0x00000000ff00723e */ /* 0x000fca00000000ff */
[----:B------:R0:W-:Y:S01]  /*7a80*/  STG.E.U16 desc[UR36][R10.64+0x1f2], R0 ;  /* 0x0001f2000a007986 */ /* 0x0001e2000c101524 */
[----:B------:R-:W-:Y:S05]  /*7a90*/  BRA `(.L_x_290) ;  /* 0x0000002400307947 */ /* 0x000fea0003800000 */
.L_x_37:
[----:B------:R-:W-:Y:S01]  /*7aa0*/  ISETP.GT.AND P0, PT, R0, 0x1, PT ;  /* 0x000000010000780c */ /* 0x000fe20003f04270 */
[----:B------:R-:W-:Y:S01]  /*7ab0*/  ULDC.64 UR4, c[0x0][0x5c0] ;  /* 0x0001700000047ab9 */ /* 0x000fe20000000a00 */
[-C--:B------:R-:W-:Y:S01]  /*7ac0*/  FMUL R24, R24, R154.reuse ;  /* 0x0000009a18187220 */ /* 0x080fe20000400000 */
[-C--:B------:R-:W-:Y:S01]  /*7ad0*/  FMUL R25, R25, R154.reuse ;  /* 0x0000009a19197220 */ /* 0x080fe20000400000 */
[----:B------:R-:W-:Y:S01]  /*7ae0*/  ISETP.GT.AND P3, PT, R3, RZ, P0 ;  /* 0x000000ff0300720c */ /* 0x000fe20000764270 */
[-C--:B------:R-:W-:Y:S01]  /*7af0*/  FMUL R26, R26, R154.reuse ;  /* 0x0000009a1a1a7220 */ /* 0x080fe20000400000 */
[----:B------:R-:W-:Y:S01]  /*7b00*/  LEA R4, P4, R6, UR4, 0x1 ;  /* 0x0000000406047c11 */ /* 0x000fe2000f8808ff */
[----:B------:R-:W-:Y:S01]  /*7b10*/  FMUL R27, R27, R154 ;  /* 0x0000009a1b1b7220 */ /* 0x000fe20000400000 */
[----:B------:R-:W-:Y:S01]  /*7b20*/  F2FP.F16.F32.PACK_AB R24, RZ, R24 ;  /* 0x00000018ff18723e */ /* 0x000fe200000000ff */
[-C--:B------:R-:W-:Y:S01]  /*7b30*/  FMUL R28, R28, R154.reuse ;  /* 0x0000009a1c1c7220 */ /* 0x080fe20000400000 */
[----:B------:R-:W-:Y:S01]  /*7b40*/  LEA.HI.X R5, R6, UR5, R179, 0x1, P4 ;  /* 0x0000000506057c11 */ /* 0x000fe2000a0f0cb3 */
[-C--:B------:R-:W-:Y:S01]  /*7b50*/  FMUL R29, R29, R154.reuse ;  /* 0x0000009a1d1d7220 */ /* 0x080fe20000400000 */
[----:B------:R-:W-:Y:S01]  /*7b60*/  F2FP.F16.F32.PACK_AB R25, RZ, R25 ;  /* 0x00000019ff19723e */ /* 0x000fe200000000ff */
[-C--:B------:R-:W-:Y:S01]  /*7b70*/  FMUL R30, R30, R154.reuse ;  /* 0x0000009a1e1e7220 */ /* 0x080fe20000400000 */
[----:B------:R-:W-:Y:S01]  /*7b80*/  SHF.L.U64.HI R11, R10, 0x4, R11 ;  /* 0x000000040a0b7819 */ /* 0x000fe2000001020b */
[----:B------:R-:W-:Y:S01]  /*7b90*/  @P1 STG.E.U16 desc[UR36][R4.64], R24 ;  /* 0x0000001804001986 */ /* 0x000fe2000c101524 */
[----:B------:R-:W-:Y:S01]  /*7ba0*/  ISETP.GT.AND P1, PT, R0, 0x8, PT ;  /* 0x000000080000780c */ /* 0x000fe20003f24270 */
[----:B------:R-:W-:Y:S01]  /*7bb0*/  FMUL R31, R31, R154 ;  /* 0x0000009a1f1f7220 */ /* 0x000fe20000400000 */
[C---:B------:R-:W-:Y:S01]  /*7bc0*/  ISETP.GT.AND P4, PT, R3.reuse, 0x8, P0 ;  /* 0x000000080300780c */ /* 0x040fe20000784270 */
[----:B------:R-:W-:Y:S01]  /*7bd0*/  @P3 STG.E.U16 desc[UR36][R4.64+0x2], R25 ;  /* 0x0000021904003986 */ /* 0x000fe2000c101524 */
[----:B------:R-:W-:Y:S01]  /*7be0*/  LEA R6, P3, R10, R4, 0x4 ;  /* 0x000000040a067211 */ /* 0x000fe200078620ff */
[-C--:B------:R-:W-:Y:S01]  /*7bf0*/  FMUL R32, R32, R154.reuse ;  /* 0x0000009a20207220 */ /* 0x080fe20000400000 */
[----:B------:R-:W-:Y:S01]  /*7c00*/  ISETP.GT.AND P2, PT, R3, 0x8, P2 ;  /* 0x000000080300780c */ /* 0x000fe20001744270 */
[-C--:B------:R-:W-:Y:S01]  /*7c10*/  FMUL R33, R33, R154.reuse ;  /* 0x0000009a21217220 */ /* 0x080fe20000400000 */
[----:B------:R-:W-:Y:S01]  /*7c20*/  ISETP.GT.AND P0, PT, R0, 0x9, PT ;  /* 0x000000090000780c */ /* 0x000fe20003f04270 */
[----:B------:R-:W-:Y:S01]  /*7c30*/  IMAD.X R7, R11, 0x1, R5, P3 ;  /* 0x000000010b077824 */ /* 0x000fe200018e0605 */
[C---:B------:R-:W-:Y:S01]  /*7c40*/  ISETP.GT.AND P5, PT, R3.reuse, RZ, P1 ;  /* 0x000000ff0300720c */ /* 0x040fe20000fa4270 */
[-C--:B------:R-:W-:Y:S01]  /*7c50*/  FMUL R34, R34, R154.reuse ;  /* 0x0000009a22227220 */ /* 0x080fe20000400000 */
[----:B------:R-:W-:Y:S01]  /*7c60*/  ISETP.GT.AND P3, PT, R3, RZ, P0 ;  /* 0x000000ff0300720c */ /* 0x000fe20000764270 */
[----:B------:R-:W-:Y:S01]  /*7c70*/  FMUL R35, R35, R154 ;  /* 0x0000009a23237220 */ /* 0x000fe20000400000 */
[----:B------:R-:W-:Y:S01]  /*7c80*/  F2FP.F16.F32.PACK_AB R26, RZ, R26 ;  /* 0x0000001aff1a723e */ /* 0x000fe200000000ff */
[-C--:B------:R-:W-:Y:S01]  /*7c90*/  FMUL R36, R36, R154.reuse ;  /* 0x0000009a24247220 */ /* 0x080fe20000400000 */
[----:B------:R-:W-:Y:S01]  /*7ca0*/  F2FP.F16.F32.PACK_AB R27, RZ, R27 ;  /* 0x0000001bff1b723e */ /* 0x000fe200000000ff */
[----:B------:R-:W-:Y:S01]  /*7cb0*/  FMUL R37, R37, R154 ;  /* 0x0000009a25257220 */ /* 0x000fe20000400000 */
[----:B------:R-:W-:Y:S01]  /*7cc0*/  F2FP.F16.F32.PACK_AB R28, RZ, R28 ;  /* 0x0000001cff1c723e */ /* 0x000fe200000000ff */
[----:B------:R-:W-:Y:S01]  /*7cd0*/  @P2 STG.E.U16 desc[UR36][R6.64], R26 ;  /* 0x0000001a06002986 */ /* 0x000fe2000c101524 */
[----:B------:R-:W-:Y:S01]  /*7ce0*/  F2FP.F16.F32.PACK_AB R29, RZ, R29 ;  /* 0x0000001dff1d723e */ /* 0x000fe200000000ff */
[-C--:B------:R-:W-:Y:S01]  /*7cf0*/  FMUL R38, R38, R154.reuse ;  /* 0x0000009a26267220 */ /* 0x080fe20000400000 */
[----:B------:R-:W-:Y:S01]  /*7d00*/  ISETP.GT.AND P2, PT, R3, 0x8, P1 ;  /* 0x000000080300780c */ /* 0x000fe20000f44270 */
[----:B------:R-:W-:Y:S01]  /*7d10*/  @P4 STG.E.U16 desc[UR36][R6.64+0x2], R27 ;  /* 0x0000021b06004986 */ /* 0x000fe2000c101524 */
[----:B------:R-:W-:Y:S01]  /*7d20*/  ISETP.GT.AND P1, PT, R0, 0x10, PT ;  /* 0x000000100000780c */ /* 0x000fe20003f24270 */
[----:B------:R-:W-:Y:S01]  /*7d30*/  FMUL R39, R39, R154 ;  /* 0x0000009a27277220 */ /* 0x000fe20000400000 */
[----:B------:R-:W-:Y:S01]  /*7d40*/  F2FP.F16.F32.PACK_AB R30, RZ, R30 ;  /* 0x0000001eff1e723e */ /* 0x000fe200000000ff */
[----:B------:R-:W-:Y:S01]  /*7d50*/  @P5 STG.E.U16 desc[UR36][R4.64+0x10], R28 ;  /* 0x0000101c04005986 */ /* 0x000fe2000c101524 */
[C---:B------:R-:W-:Y:S01]  /*7d60*/  ISETP.GT.AND P4, PT, R3.reuse, RZ, P1 ;  /* 0x000000ff0300720c */ /* 0x040fe20000f84270 */
[-C--:B------:R-:W-:Y:S01]  /*7d70*/  FMUL R40, R40, R154.reuse ;  /* 0x0000009a28287220 */ /* 0x080fe20000400000 */
[----:B------:R-:W-:Y:S01]  /*7d80*/  F2FP.F16.F32.PACK_AB R31, RZ, R31 ;  /* 0x0000001fff1f723e */ /* 0x000fe200000000ff */
[----:B------:R-:W-:Y:S01]  /*7d90*/  @P3 STG.E.U16 desc[UR36][R4.64+0x12], R29 ;  /* 0x0000121d04003986 */ /* 0x000fe2000c101524 */
[----:B------:R-:W-:Y:S01]  /*7da0*/  ISETP.GT.AND P3, PT, R3, 0x8, P0 ;  /* 0x000000080300780c */ /* 0x000fe20000764270 */
[----:B------:R-:W-:Y:S01]  /*7db0*/  FMUL R41, R41, R154 ;  /* 0x0000009a29297220 */ /* 0x000fe20000400000 */
[----:B------:R-:W-:Y:S01]  /*7dc0*/  ISETP.GT.AND P0, PT, R0, 0x11, PT ;  /* 0x000000110000780c */ /* 0x000fe20003f04270 */
[----:B------:R-:W-:Y:S01]  /*7dd0*/  @P2 STG.E.U16 desc[UR36][R6.64+0x10], R30 ;  /* 0x0000101e06002986 */ /* 0x000fe2000c101524 */
[----:B------:R-:W-:Y:S01]  /*7de0*/  F2FP.F16.F32.PACK_AB R32, RZ, R32 ;  /* 0x00000020ff20723e */ /* 0x000fe200000000ff */
[-C--:B------:R-:W-:Y:S01]  /*7df0*/  FMUL R42, R42, R154.reuse ;  /* 0x0000009a2a2a7220 */ /* 0x080fe20000400000 */
[----:B------:R-:W-:Y:S01]  /*7e00*/  ISETP.GT.AND P5, PT, R3, RZ, P0 ;  /* 0x000000ff0300720c */ /* 0x000fe200007a4270 */
[-C--:B------:R-:W-:Y:S01]  /*7e10*/  FMUL R43, R43, R154.reuse ;  /* 0x0000009a2b2b7220 */ /* 0x080fe20000400000 */
[----:B------:R-:W-:Y:S01]  /*7e20*/  ISETP.GT.AND P2, PT, R3, 0x8, P1 ;  /* 0x000000080300780c */ /* 0x000fe20000f44270 */
[-C--:B------:R-:W-:Y:S01]  /*7e30*/  FMUL R44, R44, R154.reuse ;  /* 0x0000009a2c2c7220 */ /* 0x080fe20000400000 */
[----:B------:R-:W-:Y:S01]  /*7e40*/  ISETP.GT.AND P1, PT, R0, 0x18, PT ;  /* 0x000000180000780c */ /* 0x000fe20003f24270 */
[-C--:B------:R-:W-:Y:S01]  /*7e50*/  FMUL R45, R45, R154.reuse ;  /* 0x0000009a2d2d7220 */ /* 0x080fe20000400000 */
[----:B------:R-:W-:Y:S01]  /*7e60*/  F2FP.F16.F32.PACK_AB R33, RZ, R33 ;  /* 0x00000021ff21723e */ /* 0x000fe200000000ff */
[----:B------:R-:W-:Y:S01]  /*7e70*/  @P3 STG.E.U16 desc[UR36][R6.64+0x12], R31 ;  /* 0x0000121f06003986 */ /* 0x000fe2000c101524 */
[C---:B------:R-:W-:Y:S01]  /*7e80*/  ISETP.GT.AND P3, PT, R3.reuse, 0x8, P0 ;  /* 0x000000080300780c */ /* 0x040fe20000764270 */
[-C--:B------:R-:W-:Y:S01]  /*7e90*/  FMUL R46, R46, R154.reuse ;  /* 0x0000009a2e2e7220 */ /* 0x080fe20000400000 */
[----:B------:R-:W-:Y:S01]  /*7ea0*/  ISETP.GT.AND P0, PT, R0, 0x19, PT ;  /* 0x000000190000780c */ /* 0x000fe20003f04270 */
[----:B------:R-:W-:Y:S01]  /*7eb0*/  @P4 STG.E.U16 desc[UR36][R4.64+0x20], R32 ;  /* 0x0000202004004986 */ /* 0x000fe2000c101524 */
[----:B------:R-:W-:Y:S01]  /*7ec0*/  ISETP.GT.AND P4, PT, R3, RZ, P1 ;  /* 0x000000ff0300720c */ /* 0x000fe20000f84270 */
[----:B------:R-:W-:Y:S01]  /*7ed0*/  FMUL R47, R47, R154 ;  /* 0x0000009a2f2f7220 */ /* 0x000fe20000400000 */
[----:B------:R-:W-:Y:S01]  /*7ee0*/  F2FP.F16.F32.PACK_AB R34, RZ, R34 ;  /* 0x00000022ff22723e */ /* 0x000fe200000000ff */
[----:B------:R-:W-:Y:S01]  /*7ef0*/  @P5 STG.E.U16 desc[UR36][R4.64+0x22], R33 ;  /* 0x0000222104005986 */ /* 0x000fe2000c101524 */
[----:B------:R-:W-:Y:S01]  /*7f00*/  ISETP.GT.AND P5, PT, R3, RZ, P0 ;  /* 0x000000ff0300720c */ /* 0x000fe200007a4270 */
[----:B------:R-:W-:Y:S01]  /*7f10*/  FMUL R48, R48, R154 ;  /* 0x0000009a30307220 */ /* 0x000fe20000400000 */
[----:B------:R-:W-:Y:S01]  /*7f20*/  F2FP.F16.F32.PACK_AB R35, RZ, R35 ;  /* 0x00000023ff23723e */ /* 0x000fe200000000ff */
[----:B------:R-:W-:Y:S01]  /*7f30*/  @P2 STG.E.U16 desc[UR36][R6.64+0x20], R34 ;  /* 0x0000202206002986 */ /* 0x000fe2000c101524 */
[----:B------:R-:W-:Y:S01]  /*7f40*/  F2FP.F16.F32.PACK_AB R36, RZ, R36 ;  /* 0x00000024ff24723e */ /* 0x000fe200000000ff */
[-C--:B------:R-:W-:Y:S01]  /*7f50*/  FMUL R49, R49, R154.reuse ;  /* 0x0000009a31317220 */ /* 0x080fe20000400000 */
[C---:B------:R-:W-:Y:S01]  /*7f60*/  ISETP.GT.AND P2, PT, R3.reuse, 0x8, P1 ;  /* 0x000000080300780c */ /* 0x040fe20000f44270 */
[----:B------:R-:W-:Y:S01]  /*7f70*/  @P3 STG.E.U16 desc[UR36][R6.64+0x22], R35 ;  /* 0x0000222306003986 */ /* 0x000fe2000c101524 */
[----:B------:R-:W-:Y:S01]  /*7f80*/  ISETP.GT.AND P1, PT, R0, 0x20, PT ;  /* 0x000000200000780c */ /* 0x000fe20003f24270 */
[-C--:B------:R-:W-:Y:S01]  /*7f90*/  FMUL R50, R50, R154.reuse ;  /* 0x0000009a32327220 */ /* 0x080fe20000400000 */
[----:B------:R-:W-:Y:S01]  /*7fa0*/  F2FP.F16.F32.PACK_AB R37, RZ, R37 ;  /* 0x00000025ff25723e */ /* 0x000fe200000000ff */
[----:B------:R-:W-:Y:S01]  /*7fb0*/  @P4 STG.E.U16 desc[UR36][R4.64+0x30], R36 ;  /* 0x0000302404004986 */ /* 0x000fe2000c101524 */
[----:B------:R-:W-:Y:S01]  /*7fc0*/  ISETP.GT.AND P3, PT, R3, 0x8, P0 ;  /* 0x000000080300780c */ /* 0x000fe20000764270 */
[-C--:B------:R-:W-:Y:S01]  /*7fd0*/  FMUL R51, R51, R154.reuse ;  /* 0x0000009a33337220 */ /* 0x080fe20000400000 */
[----:B------:R-:W-:Y:S01]  /*7fe0*/  ISETP.GT.AND P0, PT, R0, 0x21, PT ;  /* 0x000000210000780c */ /* 0x000fe20003f04270 */
[----:B------:R-:W-:Y:S01]  /*7ff0*/  @P5 STG.E.U16 desc[UR36][R4.64+0x32], R37 ;  /* 0x0000322504005986 */ /* 0x000fe2000c101524 */
[----:B------:R-:W-:Y:S01]  /*8000*/  ISETP.GT.AND P4, PT, R3, RZ, P1 ;  /* 0x000000ff0300720c */ /* 0x000fe20000f84270 */
[----:B------:R-:W-:Y:S01]  /*8010*/  FMUL R52, R52, R154 ;  /* 0x0000009a34347220 */ /* 0x000fe20000400000 */
[----:B------:R-:W-:Y:S01]  /*8020*/  F2FP.F16.F32.PACK_AB R38, RZ, R38 ;  /* 0x00000026ff26723e */ /* 0x000fe200000000ff */
[-C--:B------:R-:W-:Y:S01]  /*8030*/  FMUL R53, R53, R154.reuse ;  /* 0x0000009a35357220 */ /* 0x080fe20000400000 */
        /* <DEDUP_REMOVED lines=325> */
[----:B------:R-:W-:Y:S01]  /*9490*/  FMUL R151, R151, R154 ;  /* 0x0000009a97977220 */ /* 0x000fe20000400000 */
[----:B------:R-:W-:Y:S01]  /*94a0*/  ISETP.GT.AND P2, PT, R3, 0x8, P1 ;  /* 0x000000080300780c */ /* 0x000fe20000f44270 */
[----:B------:R-:W-:Y:S01]  /*94b0*/  @P3 STG.E.U16 desc[UR36][R6.64+0x132], R103 ;  /* 0x0001326706003986 */ /* 0x000fe2000c101524 */
[----:B------:R-:W-:-:S02]  /*94c0*/  ISETP.GT.AND P1, PT, R0, 0xa8, PT ;  /* 0x000000a80000780c */ /* 0x000fc40003f24270 */
[----:B------:R-:W-:Y:S01]  /*94d0*/  F2FP.F16.F32.PACK_AB R105, RZ, R105 ;  /* 0x00000069ff69723e */ /* 0x000fe200000000ff */
[----:B------:R-:W-:Y:S01]  /*94e0*/  @P4 STG.E.U16 desc[UR36][R4.64+0x140], R104 ;  /* 0x0001406804004986 */ /* 0x000fe2000c101524 */
[C---:B------:R-:W-:Y:S02]  /*94f0*/  ISETP.GT.AND P3, PT, R3.reuse, 0x8, P0 ;  /* 0x000000080300780c */ /* 0x040fe40000764270 */
[----:B------:R-:W-:Y:S01]  /*9500*/  ISETP.GT.AND P0, PT, R0, 0xa9, PT ;  /* 0x000000a90000780c */ /* 0x000fe20003f04270 */
[----:B------:R-:W-:Y:S01]  /*9510*/  @P5 STG.E.U16 desc[UR36][R4.64+0x142], R105 ;  /* 0x0001426904005986 */ /* 0x000fe2000c101524 */
[C---:B------:R-:W-:Y:S02]  /*9520*/  ISETP.GT.AND P4, PT, R3.reuse, RZ, P1 ;  /* 0x000000ff0300720c */ /* 0x040fe40000f84270 */
[----:B------:R-:W-:Y:S02]  /*9530*/  F2FP.F16.F32.PACK_AB R106, RZ, R106 ;  /* 0x0000006aff6a723e */ /* 0x000fe400000000ff */
[----:B------:R-:W-:-:S02]  /*9540*/  ISETP.GT.AND P5, PT, R3, RZ, P0 ;  /* 0x000000ff0300720c */ /* 0x000fc400007a4270 */
[----:B------:R-:W-:Y:S01]  /*9550*/  F2FP.F16.F32.PACK_AB R107, RZ, R107 ;  /* 0x0000006bff6b723e */ /* 0x000fe200000000ff */
[----:B------:R-:W-:Y:S01]  /*9560*/  @P2 STG.E.U16 desc[UR36][R6.64+0x140], R106 ;  /* 0x0001406a06002986 */ /* 0x000fe2000c101524 */
[----:B------:R-:W-:Y:S02]  /*9570*/  F2FP.F16.F32.PACK_AB R108, RZ, R108 ;  /* 0x0000006cff6c723e */ /* 0x000fe400000000ff */
[C---:B------:R-:W-:Y:S01]  /*9580*/  ISETP.GT.AND P2, PT, R3.reuse, 0x8, P1 ;  /* 0x000000080300780c */ /* 0x040fe20000f44270 */
[----:B------:R-:W-:Y:S01]  /*9590*/  @P3 STG.E.U16 desc[UR36][R6.64+0x142], R107 ;  /* 0x0001426b06003986 */ /* 0x000fe2000c101524 */
[----:B------:R-:W-:Y:S02]  /*95a0*/  ISETP.GT.AND P1, PT, R0, 0xb0, PT ;  /* 0x000000b00000780c */ /* 0x000fe40003f24270 */
[----:B------:R-:W-:Y:S01]  /*95b0*/  F2FP.F16.F32.PACK_AB R109, RZ, R109 ;  /* 0x0000006dff6d723e */ /* 0x000fe200000000ff */
[----:B------:R-:W-:Y:S01]  /*95c0*/  @P4 STG.E.U16 desc[UR36][R4.64+0x150], R108 ;  /* 0x0001506c04004986 */ /* 0x000fe2000c101524 */
[----:B------:R-:W-:-:S02]  /*95d0*/  ISETP.GT.AND P3, PT, R3, 0x8, P0 ;  /* 0x000000080300780c */ /* 0x000fc40000764270 */
[----:B------:R-:W-:Y:S01]  /*95e0*/  ISETP.GT.AND P0, PT, R0, 0xb1, PT ;  /* 0x000000b10000780c */ /* 0x000fe20003f04270 */
[----:B------:R-:W-:Y:S01]  /*95f0*/  @P5 STG.E.U16 desc[UR36][R4.64+0x152], R109 ;  /* 0x0001526d04005986 */ /* 0x000fe2000c101524 */
[C---:B------:R-:W-:Y:S02]  /*9600*/  ISETP.GT.AND P4, PT, R3.reuse, RZ, P1 ;  /* 0x000000ff0300720c */ /* 0x040fe40000f84270 */
[----:B------:R-:W-:Y:S02]  /*9610*/  F2FP.F16.F32.PACK_AB R110, RZ, R110 ;  /* 0x0000006eff6e723e */ /* 0x000fe400000000ff */
[----:B------:R-:W-:Y:S02]  /*9620*/  ISETP.GT.AND P5, PT, R3, RZ, P0 ;  /* 0x000000ff0300720c */ /* 0x000fe400007a4270 */
[----:B------:R-:W-:Y:S01]  /*9630*/  F2FP.F16.F32.PACK_AB R111, RZ, R111 ;  /* 0x0000006fff6f723e */ /* 0x000fe200000000ff */
[----:B------:R-:W-:Y:S01]  /*9640*/  @P2 STG.E.U16 desc[UR36][R6.64+0x150], R110 ;  /* 0x0001506e06002986 */ /* 0x000fe2000c101524 */
[----:B------:R-:W-:-:S02]  /*9650*/  F2FP.F16.F32.PACK_AB R112, RZ, R112 ;  /* 0x00000070ff70723e */ /* 0x000fc400000000ff */
[C---:B------:R-:W-:Y:S01]  /*9660*/  ISETP.GT.AND P2, PT, R3.reuse, 0x8, P1 ;  /* 0x000000080300780c */ /* 0x040fe20000f44270 */
[----:B------:R-:W-:Y:S01]  /*9670*/  @P3 STG.E.U16 desc[UR36][R6.64+0x152], R111 ;  /* 0x0001526f06003986 */ /* 0x000fe2000c101524 */
[C---:B------:R-:W-:Y:S02]  /*9680*/  ISETP.GT.AND P1, PT, R0.reuse, 0xb8, PT ;  /* 0x000000b80000780c */ /* 0x040fe40003f24270 */
[----:B------:R-:W-:Y:S01]  /*9690*/  F2FP.F16.F32.PACK_AB R113, RZ, R113 ;  /* 0x00000071ff71723e */ /* 0x000fe200000000ff */
[----:B------:R-:W-:Y:S01]  /*96a0*/  @P4 STG.E.U16 desc[UR36][R4.64+0x160], R112 ;  /* 0x0001607004004986 */ /* 0x000fe2000c101524 */
[C---:B------:R-:W-:Y:S02]  /*96b0*/  ISETP.GT.AND P3, PT, R3.reuse, 0x8, P0 ;  /* 0x000000080300780c */ /* 0x040fe40000764270 */
[----:B------:R-:W-:Y:S01]  /*96c0*/  ISETP.GT.AND P0, PT, R0, 0xb9, PT ;  /* 0x000000b90000780c */ /* 0x000fe20003f04270 */
[----:B------:R-:W-:Y:S01]  /*96d0*/  @P5 STG.E.U16 desc[UR36][R4.64+0x162], R113 ;  /* 0x0001627104005986 */ /* 0x000fe2000c101524 */
[----:B------:R-:W-:-:S02]  /*96e0*/  ISETP.GT.AND P4, PT, R3, RZ, P1 ;  /* 0x000000ff0300720c */ /* 0x000fc40000f84270 */
[----:B------:R-:W-:Y:S02]  /*96f0*/  F2FP.F16.F32.PACK_AB R114, RZ, R114 ;  /* 0x00000072ff72723e */ /* 0x000fe400000000ff */
[C---:B------:R-:W-:Y:S02]  /*9700*/  ISETP.GT.AND P5, PT, R3.reuse, RZ, P0 ;  /* 0x000000ff0300720c */ /* 0x040fe400007a4270 */
[----:B------:R-:W-:Y:S01]  /*9710*/  F2FP.F16.F32.PACK_AB R115, RZ, R115 ;  /* 0x00000073ff73723e */ /* 0x000fe200000000ff */
[----:B------:R-:W-:Y:S01]  /*9720*/  @P2 STG.E.U16 desc[UR36][R6.64+0x160], R114 ;  /* 0x0001607206002986 */ /* 0x000fe2000c101524 */
[----:B------:R-:W-:Y:S02]  /*9730*/  F2FP.F16.F32.PACK_AB R116, RZ, R116 ;  /* 0x00000074ff74723e */ /* 0x000fe400000000ff */
        /* <DEDUP_REMOVED lines=65> */
[----:B------:R-:W-:Y:S02]  /*9b50*/  ISETP.GT.AND P5, PT, R3, RZ, P0 ;  /* 0x000000ff0300720c */ /* 0x000fe400007a4270 */
[----:B------:R-:W-:Y:S02]  /*9b60*/  F2FP.F16.F32.PACK_AB R134, RZ, R134 ;  /* 0x00000086ff86723e */ /* 0x000fe400000000ff */
[----:B------:R-:W-:Y:S02]  /*9b70*/  F2FP.F16.F32.PACK_AB R135, RZ, R135 ;  /* 0x00000087ff87723e */ /* 0x000fe400000000ff */
[----:B------:R-:W-:Y:S01]  /*9b80*/  F2FP.F16.F32.PACK_AB R136, RZ, R136 ;  /* 0x00000088ff88723e */ /* 0x000fe200000000ff */
[----:B------:R-:W-:Y:S01]  /*9b90*/  @P2 STG.E.U16 desc[UR36][R6.64+0x1b0], R134 ;  /* 0x0001b08606002986 */ /* 0x000fe2000c101524 */
[----:B------:R-:W-:-:S02]  /*9ba0*/  F2FP.F16.F32.PACK_AB R137, RZ, R137 ;  /* 0x00000089ff89723e */ /* 0x000fc400000000ff */
[C---:B------:R-:W-:Y:S01]  /*9bb0*/  ISETP.GT.AND P1, PT, R3.reuse, 0x8, P1 ;  /* 0x000000080300780c */ /* 0x040fe20000f24270 */
[----:B------:R-:W-:Y:S01]  /*9bc0*/  @P3 STG.E.U16 desc[UR36][R6.64+0x1b2], R135 ;  /* 0x0001b28706003986 */ /* 0x000fe2000c101524 */
[C---:B------:R-:W-:Y:S02]  /*9bd0*/  ISETP.GT.AND P2, PT, R3.reuse, 0x8, P0 ;  /* 0x000000080300780c */ /* 0x040fe40000744270 */
[C---:B------:R-:W-:Y:S01]  /*9be0*/  ISETP.GT.AND P0, PT, R0.reuse, 0xe9, PT ;  /* 0x000000e90000780c */ /* 0x040fe20003f04270 */
[----:B------:R-:W-:Y:S01]  /*9bf0*/  @P4 STG.E.U16 desc[UR36][R4.64+0x1c0], R136 ;  /* 0x0001c08804004986 */ /* 0x000fe2000c101524 */
[----:B------:R-:W-:Y:S02]  /*9c00*/  ISETP.GT.AND P4, PT, R0, 0xe8, PT ;  /* 0x000000e80000780c */ /* 0x000fe40003f84270 */
[----:B------:R-:W-:Y:S01]  /*9c10*/  F2FP.F16.F32.PACK_AB R138, RZ, R138 ;  /* 0x0000008aff8a723e */ /* 0x000fe200000000ff */
[----:B------:R-:W-:Y:S01]  /*9c20*/  @P5 STG.E.U16 desc[UR36][R4.64+0x1c2], R137 ;  /* 0x0001c28904005986 */ /* 0x000fe2000c101524 */
[----:B------:R-:W-:-:S02]  /*9c30*/  ISETP.GT.AND P5, PT, R3, RZ, P4 ;  /* 0x000000ff0300720c */ /* 0x000fc400027a4270 */
[----:B------:R-:W-:Y:S01]  /*9c40*/  F2FP.F16.F32.PACK_AB R139, RZ, R139 ;  /* 0x0000008bff8b723e */ /* 0x000fe200000000ff */
[----:B------:R-:W-:Y:S01]  /*9c50*/  @P1 STG.E.U16 desc[UR36][R6.64+0x1c0], R138 ;  /* 0x0001c08a06001986 */ /* 0x000fe2000c101524 */
[----:B------:R-:W-:Y:S02]  /*9c60*/  F2FP.F16.F32.PACK_AB R140, RZ, R140 ;  /* 0x0000008cff8c723e */ /* 0x000fe400000000ff */
[C---:B------:R-:W-:Y:S01]  /*9c70*/  ISETP.GT.AND P3, PT, R3.reuse, RZ, P0 ;  /* 0x000000ff0300720c */ /* 0x040fe20000764270 */
[----:B------:R-:W-:Y:S01]  /*9c80*/  @P2 STG.E.U16 desc[UR36][R6.64+0x1c2], R139 ;  /* 0x0001c28b06002986 */ /* 0x000fe2000c101524 */
[C---:B------:R-:W-:Y:S02]  /*9c90*/  ISETP.GT.AND P4, PT, R3.reuse, 0x8, P4 ;  /* 0x000000080300780c */ /* 0x040fe40002784270 */
[----:B------:R-:W-:Y:S02]  /*9ca0*/  F2FP.F16.F32.PACK_AB R141, RZ, R141 ;  /* 0x0000008dff8d723e */ /* 0x000fe400000000ff */
[----:B------:R-:W-:Y:S01]  /*9cb0*/  F2FP.F16.F32.PACK_AB R142, RZ, R142 ;  /* 0x0000008eff8e723e */ /* 0x000fe200000000ff */
[----:B------:R-:W-:Y:S01]  /*9cc0*/  @P5 STG.E.U16 desc[UR36][R4.64+0x1d0], R140 ;  /* 0x0001d08c04005986 */ /* 0x000fe2000c101524 */
[----:B------:R-:W-:-:S02]  /*9cd0*/  ISETP.GT.AND P5, PT, R3, 0x8, P0 ;  /* 0x000000080300780c */ /* 0x000fc400007a4270 */
[----:B------:R-:W-:Y:S02]  /*9ce0*/  F2FP.F16.F32.PACK_AB R143, RZ, R143 ;  /* 0x0000008fff8f723e */ /* 0x000fe400000000ff */
[C---:B------:R-:W-:Y:S01]  /*9cf0*/  ISETP.GT.AND P0, PT, R0.reuse, 0xf1, PT ;  /* 0x000000f10000780c */ /* 0x040fe20003f04270 */
[----:B------:R-:W-:Y:S01]  /*9d00*/  @P3 STG.E.U16 desc[UR36][R4.64+0x1d2], R141 ;  /* 0x0001d28d04003986 */ /* 0x000fe2000c101524 */
[----:B------:R-:W-:Y:S02]  /*9d10*/  ISETP.GT.AND P3, PT, R0, 0xf0, PT ;  /* 0x000000f00000780c */ /* 0x000fe40003f64270 */
[----:B------:R-:W-:Y:S01]  /*9d20*/  F2FP.F16.F32.PACK_AB R144, RZ, R144 ;  /* 0x00000090ff90723e */ /* 0x000fe200000000ff */
[----:B------:R-:W-:Y:S01]  /*9d30*/  @P4 STG.E.U16 desc[UR36][R6.64+0x1d0], R142 ;  /* 0x0001d08e06004986 */ /* 0x000fe2000c101524 */
[C---:B------:R-:W-:Y:S02]  /*9d40*/  ISETP.GT.AND P4, PT, R3.reuse, RZ, P3 ;  /* 0x000000ff0300720c */ /* 0x040fe40001f84270 */
[C---:B------:R-:W-:Y:S01]  /*9d50*/  ISETP.GT.AND P3, PT, R3.reuse, 0x8, P3 ;  /* 0x000000080300780c */ /* 0x040fe20001f64270 */
[----:B------:R-:W-:Y:S01]  /*9d60*/  @P5 STG.E.U16 desc[UR36][R6.64+0x1d2], R143 ;  /* 0x0001d28f06005986 */ /* 0x000fe2000c101524 */
[----:B------:R-:W-:-:S02]  /*9d70*/  ISETP.GT.AND P5, PT, R3, RZ, P0 ;  /* 0x000000ff0300720c */ /* 0x000fc400007a4270 */
[----:B------:R-:W-:Y:S02]  /*9d80*/  F2FP.F16.F32.PACK_AB R145, RZ, R145 ;  /* 0x00000091ff91723e */ /* 0x000fe400000000ff */
[C---:B------:R-:W-:Y:S02]  /*9d90*/  ISETP.GT.AND P0, PT, R3.reuse, 0x8, P0 ;  /* 0x000000080300780c */ /* 0x040fe40000704270 */
[C---:B------:R-:W-:Y:S02]  /*9da0*/  ISETP.GT.AND P1, PT, R0.reuse, 0xf9, PT ;  /* 0x000000f90000780c */ /* 0x040fe40003f24270 */
[----:B------:R-:W-:Y:S01]  /*9db0*/  ISETP.GT.AND P2, PT, R0, 0xf8, PT ;  /* 0x000000f80000780c */ /* 0x000fe20003f44270 */
[----:B------:R-:W-:Y:S01]  /*9dc0*/  @P4 STG.E.U16 desc[UR36][R4.64+0x1e0], R144 ;  /* 0x0001e09004004986 */ /* 0x000fe2000c101524 */
[C---:B------:R-:W-:Y:S01]  /*9dd0*/  ISETP.GT.AND P4, PT, R3.reuse, RZ, P1 ;  /* 0x000000ff0300720c */ /* 0x040fe20000f84270 */
[----:B------:R-:W-:Y:S01]  /*9de0*/  @P3 IMAD.MOV.U32 R2, RZ, RZ, R6 ;  /* 0x000000ffff023224 */ /* 0x000fe200078e0006 */
[C---:B------:R-:W-:Y:S01]  /*9df0*/  ISETP.GT.AND P1, PT, R3.reuse, 0x8, P1 ;  /* 0x000000080300780c */ /* 0x040fe20000f24270 */
[----:B------:R-:W-:Y:S01]  /*9e00*/  @P5 STG.E.U16 desc[UR36][R4.64+0x1e2], R145 ;  /* 0x0001e29104005986 */ /* 0x000fe2000c101524 */
[----:B------:R-:W-:-:S02]  /*9e10*/  ISETP.GT.AND P5, PT, R3, RZ, P2 ;  /* 0x000000ff0300720c */ /* 0x000fc400017a4270 */
[----:B------:R-:W-:Y:S01]  /*9e20*/  ISETP.GT.AND P2, PT, R3, 0x8, P2 ;  /* 0x000000080300780c */ /* 0x000fe20001744270 */
[----:B------:R-:W-:Y:S01]  /*9e30*/  @P3 IMAD.MOV.U32 R3, RZ, RZ, R7 ;  /* 0x000000ffff033224 */ /* 0x000fe200078e0007 */
[----:B------:R-:W-:Y:S02]  /*9e40*/  F2FP.F16.F32.PACK_AB R146, RZ, R146 ;  /* 0x00000092ff92723e */ /* 0x000fe400000000ff */
[----:B------:R-:W-:Y:S02]  /*9e50*/  F2FP.F16.F32.PACK_AB R147, RZ, R147 ;  /* 0x00000093ff93723e */ /* 0x000fe400000000ff */
[----:B------:R-:W-:Y:S01]  /*9e60*/  F2FP.F16.F32.PACK_AB R148, RZ, R148 ;  /* 0x00000094ff94723e */ /* 0x000fe200000000ff */
[----:B------:R0:W-:Y:S01]  /*9e70*/  @P3 STG.E.U16 desc[UR36][R2.64+0x1e0], R146 ;  /* 0x0001e09202003986 */ /* 0x0001e2000c101524 */
[----:B------:R-:W-:Y:S02]  /*9e80*/  F2FP.F16.F32.PACK_AB R149, RZ, R149 ;  /* 0x00000095ff95723e */ /* 0x000fe400000000ff */
[----:B------:R-:W-:-:S02]  /*9e90*/  F2FP.F16.F32.PACK_AB R150, RZ, R150 ;  /* 0x00000096ff96723e */ /* 0x000fc400000000ff */
[----:B------:R-:W-:Y:S01]  /*9ea0*/  F2FP.F16.F32.PACK_AB R151, RZ, R151 ;  /* 0x00000097ff97723e */ /* 0x000fe200000000ff */
[----:B0-----:R-:W-:Y:S02]  /*9eb0*/  @P0 IMAD.MOV.U32 R2, RZ, RZ, R6 ;  /* 0x000000ffff020224 */ /* 0x001fe400078e0006 */
[----:B------:R-:W-:-:S05]  /*9ec0*/  @P0 IMAD.MOV.U32 R3, RZ, RZ, R7 ;  /* 0x000000ffff030224 */ /* 0x000fca00078e0007 */
[----:B------:R0:W-:Y:S02]  /*9ed0*/  @P0 STG.E.U16 desc[UR36][R2.64+0x1e2], R147 ;  /* 0x0001e29302000986 */ /* 0x0001e4000c101524 */
[----:B0-----:R-:W-:Y:S02]  /*9ee0*/  @P5 IMAD.MOV.U32 R2, RZ, RZ, R4 ;  /* 0x000000ffff025224 */ /* 0x001fe400078e0004 */
[----:B------:R-:W-:-:S05]  /*9ef0*/  @P5 IMAD.MOV.U32 R3, RZ, RZ, R5 ;  /* 0x000000ffff035224 */ /* 0x000fca00078e0005 */
[----:B------:R0:W-:Y:S04]  /*9f00*/  @P5 STG.E.U16 desc[UR36][R2.64+0x1f0], R148 ;  /* 0x0001f09402005986 */ /* 0x0001e8000c101524 */
[----:B------:R1:W-:Y:S01]  /*9f10*/  @P4 STG.E.U16 desc[UR36][R4.64+0x1f2], R149 ;  /* 0x0001f29504004986 */ /* 0x0003e2000c101524 */
[----:B0-----:R-:W-:Y:S02]  /*9f20*/  @P2 IMAD.MOV.U32 R2, RZ, RZ, R6 ;  /* 0x000000ffff022224 */ /* 0x001fe400078e0006 */
[----:B------:R-:W-:-:S05]  /*9f30*/  @P2 IMAD.MOV.U32 R3, RZ, RZ, R7 ;  /* 0x000000ffff032224 */ /* 0x000fca00078e0007 */
[----:B------:R1:W-:Y:S04]  /*9f40*/  @P2 STG.E.U16 desc[UR36][R2.64+0x1f0], R150 ;  /* 0x0001f09602002986 */ /* 0x0003e8000c101524 */
[----:B------:R1:W-:Y:S02]  /*9f50*/  @P1 STG.E.U16 desc[UR36][R6.64+0x1f2], R151 ;  /* 0x0001f29706001986 */ /* 0x0003e4000c101524 */
.L_x_290:
[----:B------:R-:W-:Y:S05]  /*9f60*/  BSYNC B0 ;  /* 0x0000000000007941 */ /* 0x000fea0003800000 */
.L_x_36:
[----:B01----:R-:W2:Y:S01]  /*9f70*/  LDL.64 R2, [R1] ;  /* 0x0000000001027983 */ /* 0x003ea20000100a00 */
[----:B------:R-:W-:Y:S01]  /*9f80*/  ULDC.64 UR4, c[0x0][0x650] ;  /* 0x0001940000047ab9 */ /* 0x000fe20000000a00 */
[----:B------:R0:W-:Y:S01]  /*9f90*/  SYNCS.ARRIVE.TRANS64.A1T0 RZ, [R162+UR45], RZ ;  /* 0x000000ffa2ff79a7 */ /* 0x0001e2000810002d */
[----:B------:R-:W-:Y:S01]  /*9fa0*/  PRMT R0, RZ, 0x7610, R0 ;  /* 0x00007610ff007816 */ /* 0x000fe20000000000 */
[----:B-----5:R-:W-:Y:S02]  /*9fb0*/  IMAD.MOV.U32 R19, RZ, RZ, -0x1 ;  /* 0xffffffffff137424 */ /* 0x020fe400078e00ff */
[----:B------:R-:W-:Y:S01]  /*9fc0*/  IMAD.MOV.U32 R22, RZ, RZ, -0x1 ;  /* 0xffffffffff167424 */ /* 0x000fe200078e00ff */
[----:B--2---:R-:W-:-:S04]  /*9fd0*/  LEA R18, P0, R2, R18, 0x1 ;  /* 0x0000001202127211 */ /* 0x004fc800078008ff */
[----:B------:R-:W-:Y:S01]  /*9fe0*/  LEA.HI.X R17, R2, R17, R23, 0x1, P0 ;  /* 0x0000001102117211 */ /* 0x000fe200000f0c17 */
[----:B------:R-:W-:Y:S01]  /*9ff0*/  IMAD.MOV.U32 R2, RZ, RZ, -0x1 ;  /* 0xffffffffff027424 */ /* 0x000fe200078e00ff */
[----:B------:R-:W-:-:S04]  /*a000*/  ISETP.GE.U32.AND P0, PT, R18, UR4, PT ;  /* 0x0000000412007c0c */ /* 0x000fc8000bf06070 */
[----:B------:R-:W-:-:S13]  /*a010*/  ISETP.GE.U32.AND.EX P0, PT, R17, UR5, PT, P0 ;  /* 0x0000000511007c0c */ /* 0x000fda000bf06100 */
[----:B0-----:R-:W-:Y:S05]  /*a020*/  @P0 BRA `(.L_x_291) ;  /* 0x0000000400700947 */ /* 0x001fea0003800000 */
[----:B------:R-:W0:Y:S01]  /*a030*/  S2R R10, SR_CTAID.X ;  /* 0x00000000000a7919 */ /* 0x000e220000002500 */
[----:B------:R-:W1:Y:S01]  /*a040*/  LDC.64 R8, c[0x0][0x628] ;  /* 0x00018a00ff087b82 */ /* 0x000e620000000a00 */
[----:B------:R-:W-:Y:S01]  /*a050*/  ULDC UR4, c[0x0][0x150] ;  /* 0x0000540000047ab9 */ /* 0x000fe20000000800 */
[----:B---34-:R-:W-:Y:S01]  /*a060*/  IMAD.MOV.U32 R6, RZ, RZ, R18 ;  /* 0x000000ffff067224 */ /* 0x018fe200078e0012 */
[----:B------:R-:W2:Y:S01]  /*a070*/  S2R R20, SR_CTAID.Y ;  /* 0x0000000000147919 */ /* 0x000ea20000002600 */
[----:B------:R-:W-:-:S04]  /*a080*/  IMAD.MOV.U32 R7, RZ, RZ, R17 ;  /* 0x000000ffff077224 */ /* 0x000fc800078e0011 */
[----:B------:R-:W3:Y:S08]  /*a090*/  LDC R15, c[0x0][0x144] ;  /* 0x00005100ff0f7b82 */ /* 0x000ef00000000800 */
[----:B------:R-:W4:Y:S08]  /*a0a0*/  LDC R0, c[0x0][0x630] ;  /* 0x00018c00ff007b82 */ /* 0x000f300000000800 */
[----:B------:R-:W2:Y:S01]  /*a0b0*/  LDC.64 R12, c[0x0][0x620] ;  /* 0x00018800ff0c7b82 */ /* 0x000ea20000000a00 */
[----:B-1----:R-:W-:-:S04]  /*a0c0*/  ISETP.NE.U32.AND P0, PT, R8, RZ, PT ;  /* 0x000000ff0800720c */ /* 0x002fc80003f05070 */
[----:B------:R-:W-:Y:S02]  /*a0d0*/  ISETP.NE.AND.EX P0, PT, R9, RZ, PT, P0 ;  /* 0x000000ff0900720c */ /* 0x000fe40003f05300 */
[----:B0-----:R-:W-:-:S05]  /*a0e0*/  I2FP.F32.U32 R2, R10 ;  /* 0x0000000a00027245 */ /* 0x001fca0000201000 */
[----:B------:R-:W-:-:S04]  /*a0f0*/  FMUL R2, R2, UR4 ;  /* 0x0000000402027c20 */ /* 0x000fc80008400000 */
[----:B------:R0:W1:Y:S02]  /*a100*/  F2I.U32.TRUNC.NTZ R14, R2 ;  /* 0x00000002000e7305 */ /* 0x000064000020f000 */
[----:B---34-:R-:W-:Y:S05]  /*a110*/  @!P0 BRA `(.L_x_292) ;  /* 0x0000000000288947 */ /* 0x018fea0003800000 */
[----:B------:R-:W3:Y:S02]  /*a120*/  LDC R3, c[0x0][0x634] ;  /* 0x00018d00ff037b82 */ /* 0x000ee40000000800 */
[----:B---3--:R-:W-:-:S05]  /*a130*/  IADD3 R7, P0, R18, R3, RZ ;  /* 0x0000000312077210 */ /* 0x008fca0007f1e0ff */
[----:B------:R-:W-:-:S04]  /*a140*/  IMAD.X R11, RZ, RZ, R17, P0 ;  /* 0x000000ffff0b7224 */ /* 0x000fc800000e0611 */
[----:B0-----:R-:W-:-:S04]  /*a150*/  IMAD.WIDE.U32 R2, R11, R8, RZ ;  /* 0x000000080b027225 */ /* 0x001fc800078e00ff */
[----:B------:R-:W-:-:S04]  /*a160*/  IMAD.WIDE.U32 R4, P0, R7, R9, R2 ;  /* 0x0000000907047225 */ /* 0x000fc80007800002 */
[----:B------:R-:W-:-:S04]  /*a170*/  IMAD.WIDE.U32 R2, R7, R8, RZ ;  /* 0x0000000807027225 */ /* 0x000fc800078e00ff */
[----:B------:R-:W-:Y:S01]  /*a180*/  IMAD.X R7, RZ, RZ, RZ, P0 ;  /* 0x000000ffff077224 */ /* 0x000fe200000e06ff */
[----:B------:R-:W-:Y:S01]  /*a190*/  IADD3 RZ, P0, R3, R4, RZ ;  /* 0x0000000403ff7210 */ /* 0x000fe20007f1e0ff */
[----:B------:R-:W-:-:S04]  /*a1a0*/  IMAD.MOV.U32 R6, RZ, RZ, R5 ;  /* 0x000000ffff067224 */ /* 0x000fc800078e0005 */
[----:B------:R-:W-:-:S08]  /*a1b0*/  IMAD.WIDE.U32.X R6, R11, R9, R6, P0 ;  /* 0x000000090b067225 */ /* 0x000fd000000e0406 */
.L_x_292:
[----:B------:R-:W3:Y:S01]  /*a1c0*/  LDC.64 R26, c[0x0][0x640] ;  /* 0x00019000ff1a7b82 */ /* 0x000ee20000000a00 */
[-C--:B------:R-:W-:Y:S01]  /*a1d0*/  SHF.R.U64 R11, R6, R0.reuse, R7 ;  /* 0x00000000060b7219 */ /* 0x080fe20000001207 */
[----:B------:R-:W-:Y:S01]  /*a1e0*/  IMAD.MOV.U32 R19, RZ, RZ, R17 ;  /* 0x000000ffff137224 */ /* 0x000fe200078e0011 */
[----:B------:R-:W-:Y:S01]  /*a1f0*/  SHF.R.U32.HI R0, RZ, R0, R7 ;  /* 0x00000000ff007219 */ /* 0x000fe20000011607 */
[----:B-1----:R-:W-:Y:S01]  /*a200*/  IMAD.MOV R14, RZ, RZ, -R14 ;  /* 0x000000ffff0e7224 */ /* 0x002fe200078e0a0e */
[----:B------:R-:W-:Y:S01]  /*a210*/  IADD3 R5, P0, RZ, -R11, RZ ;  /* 0x8000000bff057210 */ /* 0x000fe20007f1e0ff */
[----:B------:R-:W-:Y:S01]  /*a220*/  ULDC UR4, c[0x0][0x154] ;  /* 0x0000550000047ab9 */ /* 0x000fe20000000800 */
[----:B------:R-:W-:Y:S01]  /*a230*/  IMAD.MOV.U32 R7, RZ, RZ, 0x1 ;  /* 0x00000001ff077424 */ /* 0x000fe200078e00ff */
[----:B------:R-:W1:Y:S01]  /*a240*/  LDC R4, c[0x0][0x618] ;  /* 0x00018600ff047b82 */ /* 0x000e620000000800 */
[----:B------:R-:W-:Y:S02]  /*a250*/  IMAD R22, R15, R14, R10 ;  /* 0x0000000e0f167224 */ /* 0x000fe400078e020a */
[----:B------:R-:W-:-:S04]  /*a260*/  IMAD.X R3, RZ, RZ, ~R0, P0 ;  /* 0x000000ffff037224 */ /* 0x000fc800000e0e00 */
[-C--:B--2---:R-:W-:Y:S01]  /*a270*/  IMAD R0, R3, R12.reuse, RZ ;  /* 0x0000000c03007224 */ /* 0x084fe200078e02ff */
[----:B------:R-:W2:Y:S01]  /*a280*/  LDC R6, c[0x0][0x608] ;  /* 0x00018200ff067b82 */ /* 0x000ea20000000800 */
[----:B0-----:R-:W-:-:S04]  /*a290*/  IMAD.WIDE.U32 R2, R5, R12, R18 ;  /* 0x0000000c05027225 */ /* 0x001fc800078e0012 */
[----:B------:R-:W-:Y:S01]  /*a2a0*/  IMAD R5, R5, R13, R0 ;  /* 0x0000000d05057224 */ /* 0x000fe200078e0200 */
[----:B------:R-:W-:Y:S02]  /*a2b0*/  I2FP.F32.U32 R0, R20 ;  /* 0x0000001400007245 */ /* 0x000fe40000201000 */
[----:B------:R-:W0:Y:S01]  /*a2c0*/  LDC R24, c[0x0][0x658] ;  /* 0x00019600ff187b82 */ /* 0x000e220000000800 */
[----:B------:R-:W-:Y:S01]  /*a2d0*/  IMAD.IADD R3, R3, 0x1, R5 ;  /* 0x0000000103037824 */ /* 0x000fe200078e0205 */
[----:B---3--:R-:W-:Y:S01]  /*a2e0*/  ISETP.NE.U32.AND P0, PT, R26, RZ, PT ;  /* 0x000000ff1a00720c */ /* 0x008fe20003f05070 */
[----:B------:R-:W-:Y:S01]  /*a2f0*/  FMUL R0, R0, UR4 ;  /* 0x0000000400007c20 */ /* 0x000fe20008400000 */
[----:B------:R-:W-:Y:S02]  /*a300*/  IMAD.MOV.U32 R5, RZ, RZ, -0x1 ;  /* 0xffffffffff057424 */ /* 0x000fe400078e00ff */
[----:B------:R-:W-:Y:S01]  /*a310*/  ISETP.NE.AND.EX P0, PT, R27, RZ, PT, P0 ;  /* 0x000000ff1b00720c */ /* 0x000fe20003f05300 */
[----:B------:R3:W4:Y:S01]  /*a320*/  F2I.U32.TRUNC.NTZ R12, R0 ;  /* 0x00000000000c7305 */ /* 0x000722000020f000 */
[----:B------:R-:W3:Y:S01]  /*a330*/  LDC R15, c[0x0][0x148] ;  /* 0x00005200ff0f7b82 */ /* 0x000ee20000000800 */
[----:B-1----:R-:W-:-:S02]  /*a340*/  SHF.R.U64 R10, R2, R4, R3 ;  /* 0x00000004020a7219 */ /* 0x002fc40000001203 */
[----:B------:R-:W-:-:S05]  /*a350*/  SHF.R.U32.HI R3, RZ, R4, R3 ;  /* 0x00000004ff037219 */ /* 0x000fca0000011603 */
[----:B------:R-:W1:Y:S01]  /*a360*/  LDC R14, c[0x0][0x600] ;  /* 0x00018000ff0e7b82 */ /* 0x000e620000000800 */
[-CC-:B--2---:R-:W-:Y:S02]  /*a370*/  SHF.R.U64 R8, R10, R6.reuse, R3.reuse ;  /* 0x000000060a087219 */ /* 0x184fe40000001203 */
[----:B------:R-:W-:-:S05]  /*a380*/  SHF.R.U32.HI R3, RZ, R6, R3 ;  /* 0x00000006ff037219 */ /* 0x000fca0000011603 */
[----:B------:R-:W2:Y:S01]  /*a390*/  LDC R21, c[0x0][0x648] ;  /* 0x00019200ff157b82 */ /* 0x000ea20000000800 */
[-CC-:B0-----:R-:W-:Y:S02]  /*a3a0*/  SHF.R.U64 R13, R8, R24.reuse, R3.reuse ;  /* 0x00000018080d7219 */ /* 0x181fe40000001203 */
[-C--:B------:R-:W-:Y:S02]  /*a3b0*/  SHF.L.U32 R5, R5, R24.reuse, RZ ;  /* 0x0000001805057219 */ /* 0x080fe400000006ff */
[-C--:B------:R-:W-:Y:S01]  /*a3c0*/  SHF.R.U32.HI R3, RZ, R24.reuse, R3 ;  /* 0x00000018ff037219 */ /* 0x080fe20000011603 */
[----:B------:R-:W-:Y:S01]  /*a3d0*/  IMAD.MOV.U32 R2, RZ, RZ, R13 ;  /* 0x000000ffff027224 */ /* 0x000fe200078e000d */
[----:B------:R-:W-:Y:S01]  /*a3e0*/  SHF.L.U32 R24, R7, R24, RZ ;  /* 0x0000001807187219 */ /* 0x000fe200000006ff */
[----:B------:R-:W0:Y:S01]  /*a3f0*/  LDC R25, c[0x0][0x638] ;  /* 0x00018e00ff197b82 */ /* 0x000e220000000800 */
[----:B------:R-:W-:-:S07]  /*a400*/  LOP3.LUT R19, RZ, R5, RZ, 0x33, !PT ;  /* 0x00000005ff137212 */ /* 0x000fce00078e33ff */
[----:B------:R-:W0:Y:S01]  /*a410*/  LDC R28, c[0x0][0x610] ;  /* 0x00018400ff1c7b82 */ /* 0x000e220000000800 */
[----:B----4-:R-:W-:Y:S05]  /*a420*/  @!P0 BRA `(.L_x_293) ;  /* 0x0000000000288947 */ /* 0x010fea0003800000 */
[----:B---3--:R-:W3:Y:S02]  /*a430*/  LDC R0, c[0x0][0x64c] ;  /* 0x00019300ff007b82 */ /* 0x008ee40000000800 */
[----:B---3--:R-:W-:-:S05]  /*a440*/  IADD3 R7, P0, R13, R0, RZ ;  /* 0x000000000d077210 */ /* 0x008fca0007f1e0ff */
        /* <DEDUP_REMOVED lines=8> */
.L_x_293:
[----:B------:R-:W4:Y:S01]  /*a4d0*/  LDC R4, c[0x0][0x65c] ;  /* 0x00019700ff047b82 */ /* 0x000f220000000800 */
[----:B--23--:R-:W-:Y:S01]  /*a4e0*/  SHF.R.U64 R0, R2, R21, R3 ;  /* 0x0000001502007219 */ /* 0x00cfe20000001203 */
[----:B-1----:R-:W-:Y:S01]  /*a4f0*/  VIADD R3, R14, 0xffffffff ;  /* 0xffffffff0e037836 */ /* 0x002fe20000000000 */
[----:B------:R-:W-:Y:S01]  /*a500*/  LOP3.LUT R19, R8, R19, RZ, 0xc0, !PT ;  /* 0x0000001308137212 */ /* 0x000fe200078ec0ff */
[----:B------:R-:W-:Y:S02]  /*a510*/  IMAD.MOV R12, RZ, RZ, -R12 ;  /* 0x000000ffff0c7224 */ /* 0x000fe400078e0a0c */
[----:B------:R-:W-:Y:S01]  /*a520*/  IMAD.MOV R2, RZ, RZ, -R0 ;  /* 0x000000ffff027224 */ /* 0x000fe200078e0a00 */
[----:B------:R-:W-:Y:S01]  /*a530*/  LOP3.LUT R3, R10, R3, RZ, 0xc0, !PT ;  /* 0x000000030a037212 */ /* 0x000fe200078ec0ff */
[----:B------:R-:W-:Y:S02]  /*a540*/  IMAD R19, R24, R0, R19 ;  /* 0x0000000018137224 */ /* 0x000fe400078e0213 */
[----:B0-----:R-:W-:-:S04]  /*a550*/  IMAD R0, R2, R25, R13 ;  /* 0x0000001902007224 */ /* 0x001fc800078e020d */
[----:B------:R-:W-:Y:S01]  /*a560*/  IMAD R2, R0, R14, R3 ;  /* 0x0000000e00027224 */ /* 0x000fe200078e0203 */
[----:B----4-:R-:W-:Y:S01]  /*a570*/  ISETP.NE.AND P0, PT, R4, 0x1, PT ;  /* 0x000000010400780c */ /* 0x010fe20003f05270 */
[----:B------:R-:W-:-:S05]  /*a580*/  IMAD.MOV.U32 R4, RZ, RZ, 0x1 ;  /* 0x00000001ff047424 */ /* 0x000fca00078e00ff */
[----:B------:R-:W-:-:S07]  /*a590*/  PRMT R0, R4, 0x7610, R0 ;  /* 0x0000761004007816 */ /* 0x000fce0000000000 */
[----:B------:R-:W-:-:S04]  /*a5a0*/  @P0 IMAD R22, R15, R12, R20 ;  /* 0x0000000c0f160224 */ /* 0x000fc800078e0214 */
[----:B------:R-:W-:-:S05]  /*a5b0*/  IMAD R19, R19, R28, R22 ;  /* 0x0000001c13137224 */ /* 0x000fca00078e0216 */
[----:B------:R-:W-:Y:S02]  /*a5c0*/  SEL R22, R2, R19, !P0 ;  /* 0x0000001302167207 */ /* 0x000fe40004000000 */
[----:B------:R-:W-:Y:S01]  /*a5d0*/  SEL R19, R19, R2, !P0 ;  /* 0x0000000213137207 */ /* 0x000fe20004000000 */
[----:B------:R-:W-:-:S07]  /*a5e0*/  IMAD.MOV.U32 R2, RZ, RZ, R11 ;  /* 0x000000ffff027224 */ /* 0x000fce00078e000b */
.L_x_291:
[----:B------:R-:W-:Y:S02]  /*a5f0*/  LOP3.LUT P0, RZ, R0, 0xff, RZ, 0xc0, !PT ;  /* 0x000000ff00ff7812 */ /* 0x000fe4000780c0ff */
[----:B------:R-:W-:-:S11]  /*a600*/  LOP3.LUT R175, R175, 0x1, RZ, 0x3c, !PT ;  /* 0x00000001afaf7812 */ /* 0x000fd600078e3cff */
[----:B------:R-:W-:Y:S05]  /*a610*/  @P0 BRA `(.L_x_294) ;  /* 0xffffff7000240947 */ /* 0x000fea000383ffff */
[----:B------:R-:W-:Y:S05]  /*a620*/  EXIT ;  /* 0x000000000000794d */ /* 0x000fea0003800000 */
.L_x_17:
[----:B------:R-:W-:-:S08]  /*a630*/  ISETP.NE.AND P0, PT, R5, RZ, PT ;  /* 0x000000ff0500720c */ /* 0x000fd00003f05270 */
[----:B0-----:R-:W0:-:S00]  /*a640*/  USETMAXREG.DEALLOC.CTAPOOL 0x28 ;  /* 0x00000028000079c8 */ /* 0x001e0000080e0500 */
[----:B------:R-:W-:Y:S05]  /*a650*/  @P0 EXIT ;  /* 0x000000000000094d */ /* 0x000fea0003800000 */
[----:B0-----:R-:W-:Y:S01]  /*a660*/  LOP3.LUT P0, RZ, R8, 0xff, RZ, 0xc0, !PT ;  /* 0x000000ff08ff7812 */ /* 0x001fe2000780c0ff */
[----:B------:R-:W-:Y:S02]  /*a670*/  IMAD.MOV.U32 R0, RZ, RZ, 0x1 ;  /* 0x00000001ff007424 */ /* 0x000fe400078e00ff */
[----:B------:R-:W-:-:S10]  /*a680*/  IMAD.MOV.U32 R7, RZ, RZ, RZ ;  /* 0x000000ffff077224 */ /* 0x000fd400078e00ff */
[----:B------:R-:W-:Y:S05]  /*a690*/  @!P0 BRA `(.L_x_295) ;  /* 0x0000000c00788947 */ /* 0x000fea0003800000 */
[----:B------:R-:W0:Y:S01]  /*a6a0*/  S2UR UR9, SR_CgaCtaId ;  /* 0x00000000000979c3 */ /* 0x000e220000008800 */
[----:B------:R-:W-:Y:S01]  /*a6b0*/  ULDC UR5, c[0x0][0x658] ;  /* 0x0001960000057ab9 */ /* 0x000fe20000000800 */
[----:B------:R-:W-:Y:S01]  /*a6c0*/  UMOV UR10, 0xffffffff ;  /* 0xffffffff000a7882 */ /* 0x000fe20000000000 */
[----:B------:R-:W-:Y:S01]  /*a6d0*/  UMOV UR11, 0x1 ;  /* 0x00000001000b7882 */ /* 0x000fe20000000000 */
[----:B------:R-:W-:Y:S01]  /*a6e0*/  USHF.L.U32 UR10, UR10, UR5, URZ ;  /* 0x000000050a0a7299 */ /* 0x000fe2000800063f */
[----:B------:R-:W-:Y:S01]  /*a6f0*/  LOP3.LUT P0, RZ, R4, 0x1f, RZ, 0xc0, !PT ;  /* 0x0000001f04ff7812 */ /* 0x000fe2000780c0ff */
[----:B------:R-:W-:Y:S01]  /*a700*/  BSSY B0, `(.L_x_295) ;  /* 0x00000d7000007945 */ /* 0x000fe20003800000 */
[C---:B------:R-:W-:Y:S01]  /*a710*/  ISETP.NE.AND P2, PT, R3.reuse, RZ, PT ;  /* 0x000000ff0300720c */ /* 0x040fe20003f45270 */
[----:B------:R-:W-:Y:S01]  /*a720*/  ULOP3.LUT UR13, URZ, UR10, URZ, 0x33, !UPT ;  /* 0x0000000a3f0d7292 */ /* 0x000fe2000f8e333f */
[----:B------:R-:W-:Y:S01]  /*a730*/  ISETP.NE.OR P0, PT, R3, RZ, !P0 ;  /* 0x000000ff0300720c */ /* 0x000fe20004705670 */
[----:B------:R-:W-:Y:S01]  /*a740*/  IMAD.MOV.U32 R8, RZ, RZ, 0x1 ;  /* 0x00000001ff087424 */ /* 0x000fe200078e00ff */
[----:B------:R-:W-:Y:S01]  /*a750*/  LOP3.LUT R6, R16, 0x2, RZ, 0xfc, !PT ;  /* 0x0000000210067812 */ /* 0x000fe200078efcff */
[----:B------:R-:W-:Y:S01]  /*a760*/  IMAD.MOV.U32 R0, RZ, RZ, 0x1 ;  /* 0x00000001ff007424 */ /* 0x000fe200078e00ff */
[----:B------:R-:W-:Y:S01]  /*a770*/  ULDC UR4, c[0x0][0x600] ;  /* 0x0001800000047ab9 */ /* 0x000fe20000000800 */
[----:B------:R-:W-:Y:S01]  /*a780*/  IMAD.MOV.U32 R7, RZ, RZ, RZ ;  /* 0x000000ffff077224 */ /* 0x000fe200078e00ff */
[----:B------:R-:W-:Y:S01]  /*a790*/  UMOV UR18, 0x5 ;  /* 0x0000000500127882 */ /* 0x000fe20000000000 */
[----:B------:R-:W-:-:S02]  /*a7a0*/  UIADD3 UR26, UR40, 0x1, URZ ;  /* 0x00000001281a7890 */ /* 0x000fc4000fffe03f */
[----:B------:R-:W-:Y:S02]  /*a7b0*/  UIADD3 UR4, UR4, -0x1, URZ ;  /* 0xffffffff04047890 */ /* 0x000fe4000fffe03f */
[----:B------:R-:W-:Y:S01]  /*a7c0*/  USHF.L.U32 UR5, UR11, UR5, URZ ;  /* 0x000000050b057299 */ /* 0x000fe2000800063f */
[----:B------:R-:W-:Y:S01]  /*a7d0*/  ULDC.64 UR24, c[0x0][0x198] ;  /* 0x0000660000187ab9 */ /* 0x000fe20000000a00 */
[----:B0-----:R-:W-:Y:S02]  /*a7e0*/  ULOP3.LUT UR8, UR9, 0x1, URZ, 0xc0, !UPT ;  /* 0x0000000109087892 */ /* 0x001fe4000f8ec03f */
[----:B------:R-:W-:Y:S02]  /*a7f0*/  USHF.R.U32.HI UR27, URZ, 0x1, UR9 ;  /* 0x000000013f1b7899 */ /* 0x000fe40008011609 */
[----:B------:R-:W-:Y:S02]  /*a800*/  USHF.L.U32 UR6, UR9, 0x7, URZ ;  /* 0x0000000709067899 */ /* 0x000fe4000800063f */
[----:B------:R-:W-:-:S02]  /*a810*/  USHF.L.U32 UR7, UR9, 0xd, URZ ;  /* 0x0000000d09077899 */ /* 0x000fc4000800063f */
[----:B------:R-:W-:Y:S02]  /*a820*/  ULOP3.LUT UR9, UR9, 0xfffffffe, URZ, 0xc0, !UPT ;  /* 0xfffffffe09097892 */ /* 0x000fe4000f8ec03f */
[----:B------:R-:W-:Y:S02]  /*a830*/  UISETP.GT.U32.AND UP0, UPT, UR8, 0xffff, UPT ;  /* 0x0000ffff0800788c */ /* 0x000fe4000bf04070 */
[----:B------:R-:W-:Y:S02]  /*a840*/  USHF.L.U32 UR10, UR11, UR9, URZ ;  /* 0x000000090b0a7299 */ /* 0x000fe4000800063f */
[----:B------:R-:W-:Y:S02]  /*a850*/  ULOP3.LUT UR9, UR9, 0x1, URZ, 0xfc, !UPT ;  /* 0x0000000109097892 */ /* 0x000fe4000f8efc3f */
[----:B------:R-:W-:Y:S02]  /*a860*/  USEL UR8, UR8, 0xffff, !UP0 ;  /* 0x0000ffff08087887 */ /* 0x000fe4000c000000 */
[----:B------:R-:W-:-:S02]  /*a870*/  USHF.L.U32 UR9, UR11, UR9, URZ ;  /* 0x000000090b097299 */ /* 0x000fc4000800063f */
[----:B------:R-:W-:Y:S02]  /*a880*/  ULOP3.LUT UR8, UR8, 0xffff, URZ, 0xc0, !UPT ;  /* 0x0000ffff08087892 */ /* 0x000fe4000f8ec03f */
[----:B------:R-:W-:Y:S02]  /*a890*/  ULOP3.LUT UR6, UR6, 0x80, URZ, 0xc0, !UPT ;  /* 0x0000008006067892 */ /* 0x000fe4000f8ec03f */
[----:B------:R-:W-:Y:S02]  /*a8a0*/  ULOP3.LUT UR7, UR7, 0x2000, URZ, 0xc0, !UPT ;  /* 0x0000200007077892 */ /* 0x000fe4000f8ec03f */
[----:B------:R-:W-:Y:S02]  /*a8b0*/  ULOP3.LUT UR19, UR10, UR9, URZ, 0xfc, !UPT ;  /* 0x000000090a137292 */ /* 0x000fe4000f8efc3f */
[----:B------:R-:W-:-:S12]  /*a8c0*/  USHF.L.U32 UR18, UR18, UR8, URZ ;  /* 0x0000000812127299 */ /* 0x000fd8000800063f */
.L_x_307:
[----:B------:R-:W-:-:S03]  /*a8d0*/  UMOV UR8, 0xffffffff ;  /* 0xffffffff00087882 */ /* 0x000fc60000000000 */
[----:B------:R-:W-:Y:S05]  /*a8e0*/  BRA.DIV UR8, `(.L_x_296) ;  /* 0x00000012081c7947 */ /* 0x000fea000b800000 */
[----:B------:R-:W-:-:S13]  /*a8f0*/  ELECT P6, URZ, PT ;  /* 0x00000000003f782f */ /* 0x000fda00038c0000 */
.L_x_321:
[----:B------:R-:W0:Y:S01]  /*a900*/  LDC R3, c[0x0][0x28c] ;  /* 0x0000a300ff037b82 */ /* 0x000e220000000800 */
[----:B------:R-:W-:Y:S01]  /*a910*/  BSSY B1, `(.L_x_297) ;  /* 0x000003d000017945 */ /* 0x000fe20003800000 */
[----:B0-----:R-:W-:-:S13]  /*a920*/  ISETP.LT.OR P6, PT, R3, 0x1, !P6 ;  /* 0x000000010300780c */ /* 0x001fda00077c1670 */
[----:B------:R-:W-:Y:S05]  /*a930*/  @P6 BRA `(.L_x_298) ;  /* 0x0000000000e86947 */ /* 0x000fea0003800000 */
[----:B------:R-:W-:Y:S01]  /*a940*/  LEA R19, R19, UR27, 0x1 ;  /* 0x0000001b13137c11 */ /* 0x000fe2000f8e08ff */
[----:B------:R-:W-:Y:S01]  /*a950*/  IMAD.MOV.U32 R11, RZ, RZ, RZ ;  /* 0x000000ffff0b7224 */ /* 0x000fe200078e00ff */
[----:B------:R-:W-:Y:S01]  /*a960*/  LEA R22, R22, UR6, 0x8 ;  /* 0x0000000616167c11 */ /* 0x000fe2000f8e40ff */
[----:B------:R-:W-:Y:S02]  /*a970*/  IMAD.U32 R13, RZ, RZ, UR26 ;  /* 0x0000001aff0d7e24 */ /* 0x000fe4000f8e00ff */
[----:B------:R-:W-:Y:S02]  /*a980*/  IMAD.MOV.U32 R3, RZ, RZ, R0 ;  /* 0x000000ffff037224 */ /* 0x000fe400078e0000 */
[----:B------:R-:W-:Y:S02]  /*a990*/  IMAD.MOV.U32 R4, RZ, RZ, R7 ;  /* 0x000000ffff047224 */ /* 0x000fe400078e0007 */
[----:B------:R-:W-:-:S07]  /*a9a0*/  IMAD.SHL.U32 R19, R19, 0x20, RZ ;  /* 0x0000002013137824 */ /* 0x000fce00078e00ff */
.L_x_302:
[----:B------:R-:W0:Y:S01]  /*a9b0*/  S2R R10, SR_CgaCtaId ;  /* 0x00000000000a7919 */ /* 0x000e220000008800 */
[----:B------:R-:W-:Y:S01]  /*a9c0*/  MOV R5, 0x400 ;  /* 0x0000040000057802 */ /* 0x000fe20000000f00 */
[----:B------:R-:W1:Y:S03]  /*a9d0*/  @!P2 LDC R9, c[0x0][0x500] ;  /* 0x00014000ff09ab82 */ /* 0x000e660000000800 */
[----:B0-----:R-:W-:Y:S02]  /*a9e0*/  LEA R12, R10, R5, 0x18 ;  /* 0x000000050a0c7211 */ /* 0x001fe400078ec0ff */
[----:B------:R-:W-:-:S03]  /*a9f0*/  SHF.L.U32 R5, R3, 0x1f, RZ ;  /* 0x0000001f03057819 */ /* 0x000fc600000006ff */
[----:B------:R-:W-:-:S04]  /*aa00*/  IMAD R10, R4, 0x8, R12 ;  /* 0x00000008040a7824 */ /* 0x000fc800078e020c */
[----:B------:R-:W0:Y:S02]  /*aa10*/  SYNCS.PHASECHK.TRANS64.TRYWAIT P1, [R10+URZ+0x28], R5 ;  /* 0x000028050a0075a7 */ /* 0x000e24000802017f */
[----:B01----:R-:W-:Y:S05]  /*aa20*/  @!P1 BRA `(.L_x_299) ;  /* 0x0000000c00ec9947 */ /* 0x003fea0003800000 */
.L_x_322:
[----:B0-----:R-:W-:Y:S01]  /*aa30*/  PRMT R5, R6, 0x9910, RZ ;  /* 0x0000991006057816 */ /* 0x001fe200000000ff */
[----:B------:R0:W-:Y:S03]  /*aa40*/  @!P2 SYNCS.ARRIVE.TRANS64 RZ, [R10+URZ], R9 ;  /* 0x000000090affa9a7 */ /* 0x0001e6000800003f */
[----:B------:R-:W-:-:S13]  /*aa50*/  ISETP.NE.AND P1, PT, R5, 0x2, PT ;  /* 0x000000020500780c */ /* 0x000fda0003f25270 */
[----:B0-----:R-:W-:Y:S05]  /*aa60*/  @P1 BRA `(.L_x_300) ;  /* 0x0000000000041947 */ /* 0x001fea0003800000 */
[----:B------:R-:W-:Y:S01]  /*aa70*/  BPT.TRAP 0x1 ;  /* 0x000000040000795c */ /* 0x000fe20000300000 */
.L_x_300:
[----:B------:R-:W-:Y:S05]  /*aa80*/  @P0 BRA `(.L_x_301) ;  /* 0x0000000000040947 */ /* 0x000fea0003800000 */
[----:B------:R-:W-:Y:S01]  /*aa90*/  BPT.TRAP 0x1 ;  /* 0x000000040000795c */ /* 0x000fe20000300000 */
.L_x_301:
[----:B------:R-:W-:Y:S01]  /*aaa0*/  LEA R5, R4, UR27, 0x1 ;  /* 0x0000001b04057c11 */ /* 0x000fe2000f8e08ff */
[----:B------:R-:W-:Y:S01]  /*aab0*/  VIADD R13, R13, 0xffffffff ;  /* 0xffffffff0d0d7836 */ /* 0x000fe20000000000 */
[----:B------:R-:W-:Y:S01]  /*aac0*/  R2UR UR22, R19 ;  /* 0x00000000131672ca */ /* 0x000fe200000e0000 */
[----:B------:R-:W-:Y:S01]  /*aad0*/  UIADD3 UR14, UP0, UR24, 0xf0, URZ ;  /* 0x000000f0180e7890 */ /* 0x000fe2000ff1e03f */
[----:B------:R-:W-:Y:S01]  /*aae0*/  R2UR UR9, R10 ;  /* 0x000000000a0972ca */ /* 0x000fe200000e0000 */
[----:B------:R-:W-:Y:S01]  /*aaf0*/  IMAD.SHL.U32 R5, R5, 0x800, RZ ;  /* 0x0000080005057824 */ /* 0x000fe200078e00ff */
[----:B------:R-:W-:Y:S01]  /*ab00*/  R2UR UR10, R11 ;  /* 0x000000000b0a72ca */ /* 0x000fe200000e0000 */
[----:B------:R-:W-:Y:S01]  /*ab10*/  UIADD3 UR30, UP1, UR24, 0x1f0, URZ ;  /* 0x000001f0181e7890 */ /* 0x000fe2000ff3e03f */
[----:B------:R-:W-:Y:S01]  /*ab20*/  R2UR UR12, R2 ;  /* 0x00000000020c72ca */ /* 0x000fe200000e0000 */
[--C-:B------:R-:W-:Y:S01]  /*ab30*/  IMAD R9, R5, 0x2, R12.reuse ;  /* 0x0000000205097824 */ /* 0x100fe200078e020c */
[----:B------:R-:W-:Y:S01]  /*ab40*/  LEA R5, R4, UR7, 0xe ;  /* 0x0000000704057c11 */ /* 0x000fe2000f8e70ff */
[----:B------:R-:W-:Y:S01]  /*ab50*/  UIADD3.X UR15, URZ, UR25, URZ, UP0, !UPT ;  /* 0x000000193f0f7290 */ /* 0x000fe200087fe43f */
[----:B------:R-:W-:Y:S01]  /*ab60*/  R2UR UR23, R22 ;  /* 0x00000000161772ca */ /* 0x000fe200000e0000 */
[----:B------:R-:W-:Y:S01]  /*ab70*/  UPRMT UR20, URZ, 0x5410, UR18 ;  /* 0x000054103f147896 */ /* 0x000fe20008000012 */
[----:B------:R-:W-:Y:S01]  /*ab80*/  R2UR UR8, R9 ;  /* 0x00000000090872ca */ /* 0x000fe200000e0000 */
[----:B------:R-:W-:Y:S01]  /*ab90*/  IMAD R5, R5, 0x2, R12 ;  /* 0x0000000205057824 */ /* 0x000fe200078e020c */
[----:B------:R-:W-:Y:S01]  /*aba0*/  ISETP.GT.AND P3, PT, R13, 0x1, PT ;  /* 0x000000010d00780c */ /* 0x000fe20003f64270 */
[----:B------:R-:W-:Y:S01]  /*abb0*/  VIADD R4, R4, 0x1 ;  /* 0x0000000104047836 */ /* 0x000fe20000000000 */
[----:B------:R-:W-:Y:S01]  /*abc0*/  UPRMT UR28, URZ, 0x5410, UR19 ;  /* 0x000054103f1c7896 */ /* 0x000fe20008000013 */
[----:B------:R-:W-:Y:S01]  /*abd0*/  VIADD R11, R11, 0x40 ;  /* 0x000000400b0b7836 */ /* 0x000fe20000000000 */
[----:B------:R-:W-:Y:S01]  /*abe0*/  R2UR UR11, R5 ;  /* 0x00000000050b72ca */ /* 0x000fe200000e0000 */
[----:B------:R-:W-:Y:S01]  /*abf0*/  UIADD3.X UR31, URZ, UR25, URZ, UP1, !UPT ;  /* 0x000000193f1f7290 */ /* 0x000fe20008ffe43f */
[----:B------:R-:W-:Y:S01]  /*ac00*/  ISETP.NE.AND P1, PT, R4, 0x5, PT ;  /* 0x000000050400780c */ /* 0x000fe20003f25270 */
[----:B------:R-:W-:Y:S01]  /*ac10*/  UMOV UR16, 0x0 ;  /* 0x0000000000107882 */ /* 0x000fe20000000000 */
[----:B------:R-:W-:-:S02]  /*ac20*/  UMOV UR17, 0x10000000 ;  /* 0x1000000000117882 */ /* 0x000fc40000000000 */
[----:B------:R-:W-:Y:S01]  /*ac30*/  SEL R10, RZ, 0x1, P1 ;  /* 0x00000001ff0a7807 */ /* 0x000fe20000800000 */
[----:B------:R-:W-:Y:S01]  /*ac40*/  UIADD3 UR8, UR8, 0x180, URZ ;  /* 0x0000018008087890 */ /* 0x000fe2000fffe03f */
[----:B------:R-:W-:Y:S02]  /*ac50*/  SEL R4, R4, RZ, P1 ;  /* 0x000000ff04047207 */ /* 0x000fe40000800000 */
[----:B------:R-:W-:-:S03]  /*ac60*/  LOP3.LUT R3, R3, R10, RZ, 0x3c, !PT ;  /* 0x0000000a03037212 */ /* 0x000fc600078e3cff */
[----:B------:R-:W-:-:S03]  /*ac70*/  UIADD3 UR21, UR11, 0xa180, URZ ;  /* 0x0000a1800b157890 */ /* 0x000fc6000fffe03f */
[----:B------:R-:W-:Y:S02]  /*ac80*/  UMOV UR11, UR22 ;  /* 0x00000016000b7c82 */ /* 0x000fe40008000000 */
[----:B------:R0:W-:Y:S02]  /*ac90*/  UTMALDG.3D.MULTICAST [UR8], [UR14], UR20, desc[UR16] ;  /* 0x000010080e0073b4 */ /* 0x0001e40008011814 */
[----:B0-----:R-:W-:Y:S01]  /*aca0*/  UMOV UR8, UR21 ;  /* 0x0000001500087c82 */ /* 0x001fe20008000000 */
[----:B------:R-:W-:Y:S02]  /*acb0*/  UMOV UR11, UR23 ;  /* 0x00000017000b7c82 */ /* 0x000fe40008000000 */
[----:B------:R0:W-:Y:S02]  /*acc0*/  UTMALDG.3D.MULTICAST [UR8], [UR30], UR28, desc[UR16] ;  /* 0x000010081e0073b4 */ /* 0x0001e4000801181c */
[----:B0-----:R-:W-:Y:S05]  /*acd0*/  @P3 BRA `(.L_x_302) ;  /* 0xfffffffc00343947 */ /* 0x001fea000383ffff */
.L_x_298:
[----:B------:R-:W-:Y:S05]  /*ace0*/  BSYNC B1 ;  /* 0x0000000000017941 */ /* 0x000fea0003800000 */
.L_x_297:
[----:B------:R-:W2:Y:S01]  /*acf0*/  LDL.64 R14, [R1] ;  /* 0x00000000010e7983 */ /* 0x000ea20000100a00 */
[----:B------:R-:W-:Y:S01]  /*ad00*/  LOP3.LUT P4, RZ, R8, 0xff, RZ, 0xc0, !PT ;  /* 0x000000ff08ff7812 */ /* 0x000fe2000788c0ff */
[----:B------:R-:W-:Y:S01]  /*ad10*/  VIADD R4, R7, UR40 ;  /* 0x0000002807047c36 */ /* 0x000fe20008000000 */
[----:B------:R-:W-:Y:S01]  /*ad20*/  ULDC.64 UR8, c[0x0][0x650] ;  /* 0x0001940000087ab9 */ /* 0x000fe20000000a00 */
[----:B------:R-:W-:Y:S01]  /*ad30*/  IMAD.U32 R7, RZ, RZ, UR40 ;  /* 0x00000028ff077e24 */ /* 0x000fe2000f8e00ff */
[----:B------:R-:W-:Y:S01]  /*ad40*/  UISETP.GE.U32.AND UP0, UPT, UR40, 0x5, UPT ;  /* 0x000000052800788c */ /* 0x000fe2000bf06070 */
[----:B------:R-:W-:Y:S01]  /*ad50*/  BSSY B1, `(.L_x_303) ;  /* 0x000006f000017945 */ /* 0x000fe20003800000 */
[----:B------:R-:W-:Y:S01]  /*ad60*/  ISETP.GT.U32.AND P1, PT, R4, 0x4, PT ;  /* 0x000000040400780c */ /* 0x000fe20003f24070 */
[----:B------:R-:W-:Y:S01]  /*ad70*/  IMAD.MOV.U32 R19, RZ, RZ, -0x1 ;  /* 0xffffffffff137424 */ /* 0x000fe200078e00ff */
[----:B------:R-:W-:Y:S01]  /*ad80*/  PRMT R8, RZ, 0x7610, R8 ;  /* 0x00007610ff087816 */ /* 0x000fe20000000008 */
[----:B------:R-:W-:Y:S01]  /*ad90*/  IMAD.MOV.U32 R22, RZ, RZ, -0x1 ;  /* 0xffffffffff167424 */ /* 0x000fe200078e00ff */
[----:B------:R-:W-:-:S02]  /*ada0*/  ISETP.LT.U32.AND P1, PT, R7, 0x5, P1 ;  /* 0x000000050700780c */ /* 0x000fc40000f21070 */
[----:B------:R-:W-:Y:S01]  /*adb0*/  PLOP3.LUT P3, PT, PT, PT, UP0, 0x80, 0x0 ;  /* 0x000000000000781c */ /* 0x000fe20003f6f008 */
[----:B------:R-:W0:Y:S01]  /*adc0*/  @P4 S2R R3, SR_CgaCtaId ;  /* 0x0000000000034919 */ /* 0x000e220000008800 */
[----:B------:R-:W-:-:S04]  /*add0*/  @P4 MOV R2, 0x400 ;  /* 0x0000040000024802 */ /* 0x000fc80000000f00 */
[----:B0-----:R-:W-:Y:S01]  /*ade0*/  @P4 LEA R5, R3, R2, 0x18 ;  /* 0x0000000203054211 */ /* 0x001fe200078ec0ff */
[----:B------:R-:W-:-:S03]  /*adf0*/  IMAD.WIDE.U32 R2, R4, -0x33333333, RZ ;  /* 0xcccccccd04027825 */ /* 0x000fc600078e00ff */
[----:B------:R0:W-:Y:S01]  /*ae00*/  @P4 SYNCS.ARRIVE.TRANS64.A1T0 RZ, [R5+URZ+0x88], RZ ;  /* 0x000088ff05ff49a7 */ /* 0x0001e2000810003f */
[----:B------:R-:W-:Y:S01]  /*ae10*/  IMAD.MOV.U32 R2, RZ, RZ, -0x1 ;  /* 0xffffffffff027424 */ /* 0x000fe200078e00ff */
[----:B0-----:R-:W-:Y:S02]  /*ae20*/  SHF.R.U32.HI R5, RZ, 0x2, R3 ;  /* 0x00000002ff057819 */ /* 0x001fe40000011603 */
[----:B------:R-:W-:-:S03]  /*ae30*/  SEL R3, RZ, 0x1, !P1 ;  /* 0x00000001ff037807 */ /* 0x000fc60004800000 */
[----:B------:R-:W-:Y:S01]  /*ae40*/  IMAD R7, R5, -0x5, R4 ;  /* 0xfffffffb05077824 */ /* 0x000fe200078e0204 */
[----:B------:R-:W-:Y:S02]  /*ae50*/  LOP3.LUT R0, R0, R3, RZ, 0x3c, !PT ;  /* 0x0000000300007212 */ /* 0x000fe400078e3cff */
[----:B------:R-:W-:Y:S02]  /*ae60*/  PRMT R3, RZ, 0x7610, R3 ;  /* 0x00007610ff037816 */ /* 0x000fe40000000003 */
[----:B------:R-:W-:Y:S02]  /*ae70*/  @P3 LOP3.LUT R0, R0, 0x1, R5, 0x78, !PT ;  /* 0x0000000100003812 */ /* 0x000fe400078e7805 */
[----:B--2---:R-:W-:-:S04]  /*ae80*/  IADD3 R18, P4, R18, R14, RZ ;  /* 0x0000000e12127210 */ /* 0x004fc80007f9e0ff */
[----:B------:R-:W-:Y:S01]  /*ae90*/  ISETP.GE.U32.AND P1, PT, R18, UR8, PT ;  /* 0x0000000812007c0c */ /* 0x000fe2000bf26070 */
[----:B------:R-:W-:-:S05]  /*aea0*/  IMAD.X R17, R17, 0x1, R23, P4 ;  /* 0x0000000111117824 */ /* 0x000fca00020e0617 */
[----:B------:R-:W-:-:S13]  /*aeb0*/  ISETP.GE.U32.AND.EX P1, PT, R17, UR9, PT, P1 ;  /* 0x0000000911007c0c */ /* 0x000fda000bf26110 */
[----:B------:R-:W-:Y:S05]  /*aec0*/  @P1 BRA `(.L_x_304) ;  /* 0x00000004005c1947 */ /* 0x000fea0003800000 */
[----:B------:R-:W0:Y:S01]  /*aed0*/  S2R R11, SR_CTAID.X ;  /* 0x00000000000b7919 */ /* 0x000e220000002500 */
[----:B------:R-:W-:Y:S01]  /*aee0*/  ULDC.64 UR8, c[0x0][0x628] ;  /* 0x00018a0000087ab9 */ /* 0x000fe20000000a00 */
[----:B------:R-:W1:Y:S01]  /*aef0*/  LDC R12, c[0x0][0x144] ;  /* 0x00005100ff0c7b82 */ /* 0x000e620000000800 */
[----:B------:R-:W-:Y:S01]  /*af00*/  ISETP.NE.U32.AND P1, PT, RZ, UR8, PT ;  /* 0x00000008ff007c0c */ /* 0x000fe2000bf25070 */
[----:B------:R-:W2:Y:S01]  /*af10*/  S2R R9, SR_CTAID.Y ;  /* 0x0000000000097919 */ /* 0x000ea20000002600 */
[----:B------:R-:W-:Y:S01]  /*af20*/  ULDC UR10, c[0x0][0x150] ;  /* 0x00005400000a7ab9 */ /* 0x000fe20000000800 */
[----:B------:R-:W-:Y:S01]  /*af30*/  ULDC UR11, c[0x0][0x630] ;  /* 0x00018c00000b7ab9 */ /* 0x000fe20000000800 */
[----:B------:R-:W-:Y:S01]  /*af40*/  ISETP.NE.AND.EX P1, PT, RZ, UR9, PT, P1 ;  /* 0x00000009ff007c0c */ /* 0x000fe2000bf25310 */
[----:B------:R-:W-:Y:S01]  /*af50*/  IMAD.MOV.U32 R2, RZ, RZ, R18 ;  /* 0x000000ffff027224 */ /* 0x000fe200078e0012 */
[----:B0-----:R-:W-:-:S05]  /*af60*/  I2FP.F32.U32 R3, R11 ;  /* 0x0000000b00037245 */ /* 0x001fca0000201000 */
[----:B------:R-:W-:Y:S01]  /*af70*/  FMUL R14, R3, UR10 ;  /* 0x0000000a030e7c20 */ /* 0x000fe20008400000 */
[----:B------:R-:W-:-:S05]  /*af80*/  IMAD.MOV.U32 R3, RZ, RZ, R17 ;  /* 0x000000ffff037224 */ /* 0x000fca00078e0011 */
[----:B--2---:R-:W-:Y:S05]  /*af90*/  @!P1 BRA `(.L_x_305) ;  /* 0x0000000000289947 */ /* 0x004fea0003800000 */
[----:B------:R-:W-:Y:S02]  /*afa0*/  ULDC UR10, c[0x0][0x634] ;  /* 0x00018d00000a7ab9 */ /* 0x000fe40000000800 */
[----:B------:R-:W-:-:S05]  /*afb0*/  IADD3 R3, P1, R18, UR10, RZ ;  /* 0x0000000a12037c10 */ /* 0x000fca000ff3e0ff */
[----:B------:R-:W-:-:S04]  /*afc0*/  IMAD.X R13, RZ, RZ, R17, P1 ;  /* 0x000000ffff0d7224 */ /* 0x000fc800008e0611 */
[----:B------:R-:W-:-:S04]  /*afd0*/  IMAD.WIDE.U32 R4, R13, UR8, RZ ;  /* 0x000000080d047c25 */ /* 0x000fc8000f8e00ff */
[----:B------:R-:W-:-:S04]  /*afe0*/  IMAD.WIDE.U32 R4, P1, R3, UR9, R4 ;  /* 0x0000000903047c25 */ /* 0x000fc8000f820004 */
[----:B------:R-:W-:-:S04]  /*aff0*/  IMAD.WIDE.U32 R2, R3, UR8, RZ ;  /* 0x0000000803027c25 */ /* 0x000fc8000f8e00ff */
[----:B------:R-:W-:Y:S01]  /*b000*/  IMAD.MOV.U32 R2, RZ, RZ, R5 ;  /* 0x000000ffff027224 */ /* 0x000fe200078e0005 */
[----:B------:R-:W-:Y:S01]  /*b010*/  IADD3 RZ, P3, R3, R4, RZ ;  /* 0x0000000403ff7210 */ /* 0x000fe20007f7e0ff */
[----:B------:R-:W-:-:S04]  /*b020*/  IMAD.X R3, RZ, RZ, RZ, P1 ;  /* 0x000000ffff037224 */ /* 0x000fc800008e06ff */
[----:B------:R-:W-:-:S08]  /*b030*/  IMAD.WIDE.U32.X R2, R13, UR9, R2, P3 ;  /* 0x000000090d027c25 */ /* 0x000fd000098e0402 */
.L_x_305:
[--C-:B------:R-:W-:Y:S01]  /*b040*/  SHF.R.U64 R10, R2, UR11, R3.reuse ;  /* 0x0000000b020a7c19 */ /* 0x100fe20008001203 */
[----:B------:R-:W0:Y:S01]  /*b050*/  F2I.U32.TRUNC.NTZ R14, R14 ;  /* 0x0000000e000e7305 */ /* 0x000e22000020f000 */
[----:B------:R-:W-:Y:S01]  /*b060*/  SHF.R.U32.HI R2, RZ, UR11, R3 ;  /* 0x0000000bff027c19 */ /* 0x000fe20008011603 */
[----:B------:R-:W-:Y:S01]  /*b070*/  ULDC.64 UR8, c[0x0][0x620] ;  /* 0x0001880000087ab9 */ /* 0x000fe20000000a00 */
[----:B------:R-:W-:Y:S01]  /*b080*/  IADD3 R5, P1, RZ, -R10, RZ ;  /* 0x8000000aff057210 */ /* 0x000fe20007f3e0ff */
[----:B------:R-:W-:Y:S01]  /*b090*/  IMAD.MOV.U32 R3, RZ, RZ, R17 ;  /* 0x000000ffff037224 */ /* 0x000fe200078e0011 */
[----:B------:R-:W-:-:S03]  /*b0a0*/  ULDC.64 UR10, c[0x0][0x640] ;  /* 0x00019000000a7ab9 */ /* 0x000fc60000000a00 */
[----:B------:R-:W-:Y:S01]  /*b0b0*/  IMAD.X R2, RZ, RZ, ~R2, P1 ;  /* 0x000000ffff027224 */ /* 0x000fe200008e0e02 */
[----:B------:R-:W-:-:S03]  /*b0c0*/  ISETP.NE.U32.AND P1, PT, RZ, UR10, PT ;  /* 0x0000000aff007c0c */ /* 0x000fc6000bf25070 */
[----:B------:R-:W-:Y:S01]  /*b0d0*/  IMAD R4, R2, UR8, RZ ;  /* 0x0000000802047c24 */ /* 0x000fe2000f8e02ff */
[----:B------:R-:W-:Y:S01]  /*b0e0*/  ISETP.NE.AND.EX P1, PT, RZ, UR11, PT, P1 ;  /* 0x0000000bff007c0c */ /* 0x000fe2000bf25310 */
[----:B------:R-:W-:-:S04]  /*b0f0*/  IMAD.MOV.U32 R2, RZ, RZ, R18 ;  /* 0x000000ffff027224 */ /* 0x000fc800078e0012 */
[----:B------:R-:W-:Y:S01]  /*b100*/  IMAD.WIDE.U32 R2, R5, UR8, R2 ;  /* 0x0000000805027c25 */ /* 0x000fe2000f8e0002 */
[----:B------:R-:W-:-:S03]  /*b110*/  ULDC UR8, c[0x0][0x618] ;  /* 0x0001860000087ab9 */ /* 0x000fc60000000800 */
[----:B------:R-:W-:Y:S01]  /*b120*/  IMAD R5, R5, UR9, R4 ;  /* 0x0000000905057c24 */ /* 0x000fe2000f8e0204 */
[----:B------:R-:W-:Y:S01]  /*b130*/  ULDC UR9, c[0x0][0x154] ;  /* 0x0000550000097ab9 */ /* 0x000fe20000000800 */
[----:B0-----:R-:W-:Y:S02]  /*b140*/  IMAD.MOV R4, RZ, RZ, -R14 ;  /* 0x000000ffff047224 */ /* 0x001fe400078e0a0e */
[----:B------:R-:W0:Y:S01]  /*b150*/  LDC R14, c[0x0][0x148] ;  /* 0x00005200ff0e7b82 */ /* 0x000e220000000800 */
[----:B------:R-:W-:Y:S02]  /*b160*/  IMAD.IADD R3, R3, 0x1, R5 ;  /* 0x0000000103037824 */ /* 0x000fe400078e0205 */
[----:B-1----:R-:W-:Y:S01]  /*b170*/  IMAD R11, R12, R4, R11 ;  /* 0x000000040c0b7224 */ /* 0x002fe200078e020b */
[----:B------:R-:W-:Y:S02]  /*b180*/  I2FP.F32.U32 R4, R9 ;  /* 0x0000000900047245 */ /* 0x000fe40000201000 */
[----:B------:R-:W-:-:S02]  /*b190*/  SHF.R.U64 R12, R2, UR8, R3 ;  /* 0x00000008020c7c19 */ /* 0x000fc40008001203 */
[----:B------:R-:W-:Y:S01]  /*b1a0*/  SHF.R.U32.HI R3, RZ, UR8, R3 ;  /* 0x00000008ff037c19 */ /* 0x000fe20008011603 */
[----:B------:R-:W-:Y:S01]  /*b1b0*/  FMUL R4, R4, UR9 ;  /* 0x0000000904047c20 */ /* 0x000fe20008400000 */
[----:B------:R-:W-:Y:S02]  /*b1c0*/  ULDC UR8, c[0x0][0x608] ;  /* 0x0001820000087ab9 */ /* 0x000fe40000000800 */
[--C-:B------:R-:W-:Y:S01]  /*b1d0*/  SHF.R.U64 R15, R12, UR8, R3.reuse ;  /* 0x000000080c0f7c19 */ /* 0x100fe20008001203 */
[----:B------:R1:W2:Y:S01]  /*b1e0*/  F2I.U32.TRUNC.NTZ R20, R4 ;  /* 0x0000000400147305 */ /* 0x0002a2000020f000 */
[----:B------:R-:W-:Y:S01]  /*b1f0*/  SHF.R.U32.HI R2, RZ, UR8, R3 ;  /* 0x00000008ff027c19 */ /* 0x000fe20008011603 */
[----:B------:R-:W-:-:S03]  /*b200*/  ULDC UR8, c[0x0][0x658] ;  /* 0x0001960000087ab9 */ /* 0x000fc60000000800 */
[--C-:B------:R-:W-:Y:S02]  /*b210*/  SHF.R.U64 R13, R15, UR8, R2.reuse ;  /* 0x000000080f0d7c19 */ /* 0x100fe40008001202 */
[----:B------:R-:W-:-:S03]  /*b220*/  SHF.R.U32.HI R19, RZ, UR8, R2 ;  /* 0x00000008ff137c19 */ /* 0x000fc60008011602 */
[----:B------:R-:W-:Y:S02]  /*b230*/  IMAD.MOV.U32 R2, RZ, RZ, R13 ;  /* 0x000000ffff027224 */ /* 0x000fe400078e000d */
[----:B------:R-:W-:Y:S01]  /*b240*/  IMAD.MOV.U32 R3, RZ, RZ, R19 ;  /* 0x000000ffff037224 */ /* 0x000fe200078e0013 */
[----:B-1----:R-:W-:Y:S06]  /*b250*/  @!P1 BRA `(.L_x_306) ;  /* 0x0000000000289947 */ /* 0x002fec0003800000 */
        /* <DEDUP_REMOVED lines=10> */
.L_x_306:
[----:B------:R-:W1:Y:S01]  /*b300*/  LDC R4, c[0x0][0x65c] ;  /* 0x00019700ff047b82 */ /* 0x000e620000000800 */
[----:B------:R-:W-:Y:S01]  /*b310*/  ULDC UR8, c[0x0][0x648] ;  /* 0x0001920000087ab9 */ /* 0x000fe20000000800 */
[----:B------:R-:W-:Y:S01]  /*b320*/  LOP3.LUT R15, R15, UR13, RZ, 0xc0, !PT ;  /* 0x0000000d0f0f7c12 */ /* 0x000fe2000f8ec0ff */
[----:B--2---:R-:W-:Y:S01]  /*b330*/  IMAD.MOV R20, RZ, RZ, -R20 ;  /* 0x000000ffff147224 */ /* 0x004fe200078e0a14 */
[----:B------:R-:W-:Y:S01]  /*b340*/  SHF.R.U64 R2, R2, UR8, R3 ;  /* 0x0000000802027c19 */ /* 0x000fe20008001203 */
[----:B------:R-:W-:Y:S01]  /*b350*/  ULDC UR8, c[0x0][0x638] ;  /* 0x00018e0000087ab9 */ /* 0x000fe20000000800 */
[----:B------:R-:W-:Y:S01]  /*b360*/  LOP3.LUT R12, R12, UR4, RZ, 0xc0, !PT ;  /* 0x000000040c0c7c12 */ /* 0x000fe2000f8ec0ff */
[----:B------:R-:W-:Y:S01]  /*b370*/  ULDC UR9, c[0x0][0x610] ;  /* 0x0001840000097ab9 */ /* 0x000fe20000000800 */
[----:B------:R-:W-:Y:S01]  /*b380*/  IMAD.MOV.U32 R3, RZ, RZ, 0x1 ;  /* 0x00000001ff037424 */ /* 0x000fe200078e00ff */
[----:B-1----:R-:W-:Y:S01]  /*b390*/  ISETP.NE.AND P1, PT, R4, 0x1, PT ;  /* 0x000000010400780c */ /* 0x002fe20003f25270 */
[----:B------:R-:W-:-:S02]  /*b3a0*/  IMAD.MOV R4, RZ, RZ, -R2 ;  /* 0x000000ffff047224 */ /* 0x000fc400078e0a02 */
[----:B------:R-:W-:Y:S02]  /*b3b0*/  IMAD R2, R2, UR5, R15 ;  /* 0x0000000502027c24 */ /* 0x000fe4000f8e020f */
[----:B------:R-:W-:Y:S01]  /*b3c0*/  IMAD R13, R4, UR8, R13 ;  /* 0x00000008040d7c24 */ /* 0x000fe2000f8e020d */
[----:B------:R-:W-:-:S07]  /*b3d0*/  ULDC UR8, c[0x0][0x600] ;  /* 0x0001800000087ab9 */ /* 0x000fce0000000800 */
[----:B0-----:R-:W-:-:S04]  /*b3e0*/  @P1 IMAD R11, R14, R20, R9 ;  /* 0x000000140e0b1224 */ /* 0x001fc800078e0209 */
[----:B------:R-:W-:Y:S02]  /*b3f0*/  IMAD R11, R2, UR9, R11 ;  /* 0x00000009020b7c24 */ /* 0x000fe4000f8e020b */
[----:B------:R-:W-:-:S05]  /*b400*/  IMAD R2, R13, UR8, R12 ;  /* 0x000000080d027c24 */ /* 0x000fca000f8e020c */
[----:B------:R-:W-:Y:S02]  /*b410*/  SEL R22, R2, R11, !P1 ;  /* 0x0000000b02167207 */ /* 0x000fe40004800000 */
[----:B------:R-:W-:Y:S01]  /*b420*/  SEL R19, R11, R2, !P1 ;  /* 0x000000020b137207 */ /* 0x000fe20004800000 */
[----:B------:R-:W-:-:S07]  /*b430*/  IMAD.MOV.U32 R2, RZ, RZ, R10 ;  /* 0x000000ffff027224 */ /* 0x000fce00078e000a */
.L_x_304:
[----:B------:R-:W-:Y:S05]  /*b440*/  BSYNC B1 ;  /* 0x0000000000017941 */ /* 0x000fea0003800000 */
.L_x_303:
[----:B------:R-:W-:-:S13]  /*b450*/  LOP3.LUT P1, RZ, R3, 0xff, RZ, 0xc0, !PT ;  /* 0x000000ff03ff7812 */ /* 0x000fda000782c0ff */
[----:B------:R-:W-:Y:S05]  /*b460*/  @P1 BRA `(.L_x_307) ;  /* 0xfffffff400181947 */ /* 0x000fea000383ffff */
[----:B------:R-:W-:Y:S05]  /*b470*/  BSYNC B0 ;  /* 0x0000000000007941 */ /* 0x000fea0003800000 */
.L_x_295:
[----:B------:R-:W-:-:S03]  /*b480*/  UMOV UR8, 0xffffffff ;  /* 0xffffffff00087882 */ /* 0x000fc60000000000 */
[----:B------:R-:W-:Y:S05]  /*b490*/  BRA.DIV UR8, `(.L_x_308) ;  /* 0x0000000608647947 */ /* 0x000fea000b800000 */
[----:B------:R-:W-:-:S13]  /*b4a0*/  ELECT P6, URZ, PT ;  /* 0x00000000003f782f */ /* 0x000fda00038c0000 */
.L_x_325:
[----:B------:R-:W-:Y:S04]  /*b4b0*/  BSSY B0, `(.L_x_309) ;  /* 0x0000034000007945 */ /* 0x000fe80003800000 */
[----:B------:R-:W-:Y:S05]  /*b4c0*/  @!P6 BRA `(.L_x_310) ;  /* 0x0000000000c8e947 */ /* 0x000fea0003800000 */
[----:B------:R-:W-:-:S04]  /*b4d0*/  LOP3.LUT R16, R16, 0x2, RZ, 0xfc, !PT ;  /* 0x0000000210107812 */ /* 0x000fc800078efcff */
[----:B------:R-:W-:-:S13]  /*b4e0*/  ISETP.NE.AND P0, PT, R16, 0x3, PT ;  /* 0x000000031000780c */ /* 0x000fda0003f05270 */
[----:B------:R-:W-:Y:S05]  /*b4f0*/  @!P0 BRA `(.L_x_311) ;  /* 0x0000000000048947 */ /* 0x000fea0003800000 */
[----:B------:R-:W-:Y:S01]  /*b500*/  BPT.TRAP 0x1 ;  /* 0x000000040000795c */ /* 0x000fe20000300000 */
.L_x_311:
[----:B------:R-:W0:Y:S01]  /*b510*/  S2R R3, SR_CgaCtaId ;  /* 0x0000000000037919 */ /* 0x000e220000008800 */
[----:B------:R-:W-:Y:S02]  /*b520*/  MOV R2, 0x400 ;  /* 0x0000040000027802 */ /* 0x000fe40000000f00 */
[----:B------:R-:W-:Y:S02]  /*b530*/  SHF.L.U32 R4, R0, 0x1f, RZ ;  /* 0x0000001f00047819 */ /* 0x000fe400000006ff */
[----:B0-----:R-:W-:-:S05]  /*b540*/  LEA R2, R3, R2, 0x18 ;  /* 0x0000000203027211 */ /* 0x001fca00078ec0ff */
[----:B------:R-:W-:-:S04]  /*b550*/  VIADD R2, R2, 0x28 ;  /* 0x0000002802027836 */ /* 0x000fc80000000000 */
[C---:B------:R-:W-:Y:S02]  /*b560*/  IMAD R9, R7.reuse, 0x8, R2 ;  /* 0x0000000807097824 */ /* 0x040fe400078e0202 */
[----:B------:R-:W-:Y:S02]  /*b570*/  VIADD R7, R7, 0x1 ;  /* 0x0000000107077836 */ /* 0x000fe40000000000 */
[----:B------:R-:W0:Y:S03]  /*b580*/  SYNCS.PHASECHK.TRANS64.TRYWAIT P0, [R9+URZ], R4 ;  /* 0x00000004090075a7 */ /* 0x000e26000800017f */
[----:B------:R-:W-:-:S04]  /*b590*/  ISETP.NE.AND P1, PT, R7, 0x5, PT ;  /* 0x000000050700780c */ /* 0x000fc80003f25270 */
[----:B------:R-:W-:Y:S02]  /*b5a0*/  SEL R3, RZ, 0x1, P1 ;  /* 0x00000001ff037807 */ /* 0x000fe40000800000 */
[----:B------:R-:W-:Y:S02]  /*b5b0*/  SEL R7, R7, RZ, P1 ;  /* 0x000000ff07077207 */ /* 0x000fe40000800000 */
[----:B------:R-:W-:-:S03]  /*b5c0*/  LOP3.LUT R6, R0, R3, RZ, 0x3c, !PT ;  /* 0x0000000300067212 */ /* 0x000fc600078e3cff */
[----:B------:R-:W-:Y:S01]  /*b5d0*/  IMAD R8, R7, 0x8, R2 ;  /* 0x0000000807087824 */ /* 0x000fe200078e0202 */
[----:B------:R-:W-:Y:S01]  /*b5e0*/  SHF.L.U32 R5, R6, 0x1f, RZ ;  /* 0x0000001f06057819 */ /* 0x000fe200000006ff */
[----:B0-----:R-:W-:Y:S06]  /*b5f0*/  @!P0 BRA `(.L_x_312) ;  /* 0x00000004002c8947 */ /* 0x001fec0003800000 */
.L_x_326:
[----:B------:R-:W1:Y:S01]  /*b600*/  SYNCS.PHASECHK.TRANS64.TRYWAIT P0, [R8+URZ], R5 ;  /* 0x00000005080075a7 */ /* 0x000e62000800017f */
[----:B------:R-:W-:-:S05]  /*b610*/  VIADD R0, R7, 0x1 ;  /* 0x0000000107007836 */ /* 0x000fca0000000000 */
[----:B------:R-:W-:-:S04]  /*b620*/  ISETP.NE.AND P1, PT, R0, 0x5, PT ;  /* 0x000000050000780c */ /* 0x000fc80003f25270 */
[----:B------:R-:W-:Y:S02]  /*b630*/  SEL R3, RZ, 0x1, P1 ;  /* 0x00000001ff037807 */ /* 0x000fe40000800000 */
[----:B------:R-:W-:Y:S02]  /*b640*/  SEL R7, R0, RZ, P1 ;  /* 0x000000ff00077207 */ /* 0x000fe40000800000 */
[----:B------:R-:W-:-:S03]  /*b650*/  LOP3.LUT R6, R6, R3, RZ, 0x3c, !PT ;  /* 0x0000000306067212 */ /* 0x000fc600078e3cff */
[----:B0-----:R-:W-:Y:S01]  /*b660*/  IMAD R9, R7, 0x8, R2 ;  /* 0x0000000807097824 */ /* 0x001fe200078e0202 */
[----:B------:R-:W-:Y:S01]  /*b670*/  SHF.L.U32 R4, R6, 0x1f, RZ ;  /* 0x0000001f06047819 */ /* 0x000fe200000006ff */
[----:B-1----:R-:W-:Y:S06]  /*b680*/  @!P0 BRA `(.L_x_313) ;  /* 0x00000004001c8947 */ /* 0x002fec0003800000 */
.L_x_327:
[----:B------:R-:W1:Y:S01]  /*b690*/  SYNCS.PHASECHK.TRANS64.TRYWAIT P0, [R9+URZ], R4 ;  /* 0x00000004090075a7 */ /* 0x000e62000800017f */
[----:B------:R-:W-:-:S05]  /*b6a0*/  VIADD R0, R7, 0x1 ;  /* 0x0000000107007836 */ /* 0x000fca0000000000 */
[----:B------:R-:W-:-:S04]  /*b6b0*/  ISETP.NE.AND P1, PT, R0, 0x5, PT ;  /* 0x000000050000780c */ /* 0x000fc80003f25270 */
[----:B------:R-:W-:Y:S02]  /*b6c0*/  SEL R3, RZ, 0x1, P1 ;  /* 0x00000001ff037807 */ /* 0x000fe40000800000 */
[----:B------:R-:W-:Y:S02]  /*b6d0*/  SEL R7, R0, RZ, P1 ;  /* 0x000000ff00077207 */ /* 0x000fe40000800000 */
[----:B------:R-:W-:-:S03]  /*b6e0*/  LOP3.LUT R11, R6, R3, RZ, 0x3c, !PT ;  /* 0x00000003060b7212 */ /* 0x000fc600078e3cff */
[----:B------:R-:W-:Y:S01]  /*b6f0*/  IMAD R6, R7, 0x8, R2 ;  /* 0x0000000807067824 */ /* 0x000fe200078e0202 */
[----:B0-----:R-:W-:Y:S01]  /*b700*/  SHF.L.U32 R5, R11, 0x1f, RZ ;  /* 0x0000001f0b057819 */ /* 0x001fe200000006ff */
[----:B-1----:R-:W-:Y:S06]  /*b710*/  @!P0 BRA `(.L_x_314) ;  /* 0x00000004000c8947 */ /* 0x002fec0003800000 */
.L_x_328:
[----:B------:R-:W1:Y:S01]  /*b720*/  SYNCS.PHASECHK.TRANS64.TRYWAIT P0, [R6+URZ], R5 ;  /* 0x00000005060075a7 */ /* 0x000e62000800017f */
[----:B------:R-:W-:-:S05]  /*b730*/  VIADD R0, R7, 0x1 ;  /* 0x0000000107007836 */ /* 0x000fca0000000000 */
[----:B------:R-:W-:-:S04]  /*b740*/  ISETP.NE.AND P1, PT, R0, 0x5, PT ;  /* 0x000000050000780c */ /* 0x000fc80003f25270 */
[----:B0-----:R-:W-:Y:S02]  /*b750*/  SEL R4, RZ, 0x1, P1 ;  /* 0x00000001ff047807 */ /* 0x001fe40000800000 */
[----:B------:R-:W-:Y:S02]  /*b760*/  SEL R3, R0, RZ, P1 ;  /* 0x000000ff00037207 */ /* 0x000fe40000800000 */
[----:B------:R-:W-:Y:S01]  /*b770*/  LOP3.LUT R0, R11, R4, RZ, 0x3c, !PT ;  /* 0x000000040b007212 */ /* 0x000fe200078e3cff */
[----:B-1----:R-:W-:Y:S06]  /*b780*/  @!P0 BRA `(.L_x_315) ;  /* 0x0000000400048947 */ /* 0x002fec0003800000 */
.L_x_329:
[----:B------:R-:W-:Y:S01]  /*b790*/  IMAD R3, R3, 0x8, R2 ;  /* 0x0000000803037824 */ /* 0x000fe200078e0202 */
[----:B------:R-:W-:-:S07]  /*b7a0*/  SHF.L.U32 R0, R0, 0x1f, RZ ;  /* 0x0000001f00007819 */ /* 0x000fce00000006ff */
.L_x_316:
[----:B-1----:R1:W2:Y:S02]  /*b7b0*/  SYNCS.PHASECHK.TRANS64.TRYWAIT P0, [R3+URZ], R0 ;  /* 0x00000000030075a7 */ /* 0x0022a4000800017f */
[----:B--2---:R-:W-:Y:S05]  /*b7c0*/  @!P0 NANOSLEEP.SYNCS 0x989680 ;  /* 0x009896800000895d */ /* 0x004fea0003900000 */
[----:B------:R-:W2:Y:S02]  /*b7d0*/  @!P0 SYNCS.PHASECHK.TRANS64 P0, [R3+URZ], R0 ;  /* 0x00000000030085a7 */ /* 0x000ea4000800007f */
[----:B--2---:R-:W-:Y:S05]  /*b7e0*/  @!P0 BRA `(.L_x_316) ;  /* 0xfffffffc00f08947 */ /* 0x004fea000383ffff */
.L_x_310:
[----:B------:R-:W-:Y:S05]  /*b7f0*/  BSYNC B0 ;  /* 0x0000000000007941 */ /* 0x000fea0003800000 */
.L_x_309:
[----:B------:R-:W-:Y:S05]  /*b800*/  EXIT ;  /* 0x000000000000794d */ /* 0x000fea0003800000 */
.L_x_19:
[----:B-1----:R1:W2:Y:S02]  /*b810*/  SYNCS.PHASECHK.TRANS64.TRYWAIT P0, [R161+URZ], R0 ;  /* 0x00000000a10075a7 */ /* 0x0022a4000800017f */
[----:B--2---:R-:W-:Y:S05]  /*b820*/  @!P0 NANOSLEEP.SYNCS 0x989680 ;  /* 0x009896800000895d */ /* 0x004fea0003900000 */
[----:B------:R-:W2:Y:S02]  /*b830*/  @!P0 SYNCS.PHASECHK.TRANS64 P0, [R161+URZ], R0 ;  /* 0x00000000a10085a7 */ /* 0x000ea4000800007f */
[----:B--2---:R-:W-:Y:S05]  /*b840*/  @!P0 BRA `(.L_x_19) ;  /* 0xfffffffc00f08947 */ /* 0x004fea000383ffff */
[----:B------:R-:W-:Y:S05]  /*b850*/  BRA `(.L_x_317) ;  /* 0xffffff5c00a87947 */ /* 0x000fea000383ffff */
.L_x_24:
[----:B--2---:R2:W3:Y:S02]  /*b860*/  SYNCS.PHASECHK.TRANS64.TRYWAIT P1, [R3+URZ], R0 ;  /* 0x00000000030075a7 */ /* 0x0044e4000802017f */
[----:B---3--:R-:W-:Y:S05]  /*b870*/  @!P1 NANOSLEEP.SYNCS 0x989680 ;  /* 0x009896800000995d */ /* 0x008fea0003900000 */
[----:B------:R-:W3:Y:S02]  /*b880*/  @!P1 SYNCS.PHASECHK.TRANS64 P1, [R3+URZ], R0 ;  /* 0x00000000030095a7 */ /* 0x000ee4000802007f */
[----:B---3--:R-:W-:Y:S05]  /*b890*/  @!P1 BRA `(.L_x_24) ;  /* 0xfffffffc00f09947 */ /* 0x008fea000383ffff */
[----:B------:R-:W-:Y:S05]  /*b8a0*/  BRA `(.L_x_23) ;  /* 0xffffff6000147947 */ /* 0x000fea000383ffff */
.L_x_29:
[----:B--2---:R-:W-:-:S04]  /*b8b0*/  IMAD.U32 R5, RZ, RZ, UR4 ;  /* 0x00000004ff057e24 */ /* 0x004fc8000f8e00ff */
[----:B------:R2:W3:Y:S03]  /*b8c0*/  SYNCS.PHASECHK.TRANS64.TRYWAIT P1, [R5+URZ], R4 ;  /* 0x00000004050075a7 */ /* 0x0004e6000802017f */
[----:B---3--:R-:W-:Y:S05]  /*b8d0*/  @!P1 NANOSLEEP.SYNCS 0x989680 ;  /* 0x009896800000995d */ /* 0x008fea0003900000 */
[----:B------:R-:W3:Y:S02]  /*b8e0*/  @!P1 SYNCS.PHASECHK.TRANS64 P1, [R5+URZ], R4 ;  /* 0x00000004050095a7 */ /* 0x000ee4000802007f */
[----:B---3--:R-:W-:Y:S05]  /*b8f0*/  @!P1 BRA `(.L_x_29) ;  /* 0xfffffffc00ec9947 */ /* 0x008fea000383ffff */
[----:B------:R-:W-:Y:S05]  /*b900*/  BRA `(.L_x_28) ;  /* 0xffffff6000f07947 */ /* 0x000fea000383ffff */
.L_x_35:
[----:B-1----:R1:W2:Y:S02]  /*b910*/  SYNCS.PHASECHK.TRANS64.TRYWAIT P0, [R161+URZ+0x10], R0 ;  /* 0x00001000a10075a7 */ /* 0x0022a4000800017f */
[----:B--2---:R-:W-:Y:S05]  /*b920*/  @!P0 NANOSLEEP.SYNCS 0x989680 ;  /* 0x009896800000895d */ /* 0x004fea0003900000 */
[----:B------:R-:W2:Y:S02]  /*b930*/  @!P0 SYNCS.PHASECHK.TRANS64 P0, [R161+URZ+0x10], R0 ;  /* 0x00001000a10085a7 */ /* 0x000ea4000800007f */
[----:B--2---:R-:W-:Y:S05]  /*b940*/  @!P0 BRA `(.L_x_35) ;  /* 0xfffffffc00f08947 */ /* 0x004fea000383ffff */
[----:B------:R-:W-:Y:S05]  /*b950*/  BRA `(.L_x_318) ;  /* 0xffffff6800487947 */ /* 0x000fea000383ffff */
.L_x_296:
[----:B------:R-:W-:Y:S01]  /*b960*/  BSSY B1, `(.L_x_319) ;  /* 0x0000006000017945 */ /* 0x000fe20003800000 */
[----:B------:R-:W-:-:S07]  /*b970*/  IMAD.MOV.U32 R15, RZ, RZ, -0x1 ;  /* 0xffffffffff0f7424 */ /* 0x000fce00078e00ff */
[----:B-----5:R-:W-:Y:S05]  /*b980*/  WARPSYNC.COLLECTIVE R15, `(.L_x_320) ;  /* 0x000000000f0c7348 */ /* 0x020fea0003c00000 */
[----:B------:R-:W-:Y:S02]  /*b990*/  ELECT P6, UR62, PT ;  /* 0x00000000003e782f */ /* 0x000fe400038c0000 */
[----:B------:R-:W-:Y:S01]  /*b9a0*/  MOV R14, UR62 ;  /* 0x0000003e000e7c02 */ /* 0x000fe20008000f00 */
[----:B-----5:R-:W-:Y:S10]  /*b9b0*/  ENDCOLLECTIVE ;  /* 0x000000000000791b */ /* 0x020ff40003800000 */
.L_x_320:
[----:B------:R-:W-:Y:S05]  /*b9c0*/  BSYNC B1 ;  /* 0x0000000000017941 */ /* 0x000fea0003800000 */
.L_x_319:
[----:B------:R-:W-:Y:S05]  /*b9d0*/  BRA `(.L_x_321) ;  /* 0xffffffec00c87947 */ /* 0x000fea000383ffff */
.L_x_299:
[----:B0-----:R0:W1:Y:S02]  /*b9e0*/  SYNCS.PHASECHK.TRANS64.TRYWAIT P1, [R10+URZ+0x28], R5 ;  /* 0x000028050a0075a7 */ /* 0x001064000802017f */
[----:B-1----:R-:W-:Y:S05]  /*b9f0*/  @!P1 NANOSLEEP.SYNCS 0x989680 ;  /* 0x009896800000995d */ /* 0x002fea0003900000 */
[----:B------:R-:W1:Y:S02]  /*ba00*/  @!P1 SYNCS.PHASECHK.TRANS64 P1, [R10+URZ+0x28], R5 ;  /* 0x000028050a0095a7 */ /* 0x000e64000802007f */
[----:B-1----:R-:W-:Y:S05]  /*ba10*/  @!P1 BRA `(.L_x_299) ;  /* 0xfffffffc00f09947 */ /* 0x002fea000383ffff */
[----:B------:R-:W-:Y:S05]  /*ba20*/  BRA `(.L_x_322) ;  /* 0xfffffff000007947 */ /* 0x000fea000383ffff */
.L_x_308:
[----:B------:R-:W-:Y:S01]  /*ba30*/  BSSY B0, `(.L_x_323) ;  /* 0x0000006000007945 */ /* 0x000fe20003800000 */
[----:B------:R-:W-:-:S07]  /*ba40*/  IMAD.MOV.U32 R15, RZ, RZ, -0x1 ;  /* 0xffffffffff0f7424 */ /* 0x000fce00078e00ff */
[----:B-----5:R-:W-:Y:S05]  /*ba50*/  WARPSYNC.COLLECTIVE R15, `(.L_x_324) ;  /* 0x000000000f0c7348 */ /* 0x020fea0003c00000 */
[----:B------:R-:W-:Y:S02]  /*ba60*/  ELECT P6, UR62, PT ;  /* 0x00000000003e782f */ /* 0x000fe400038c0000 */
[----:B------:R-:W-:Y:S01]  /*ba70*/  MOV R14, UR62 ;  /* 0x0000003e000e7c02 */ /* 0x000fe20008000f00 */
[----:B-----5:R-:W-:Y:S10]  /*ba80*/  ENDCOLLECTIVE ;  /* 0x000000000000791b */ /* 0x020ff40003800000 */
.L_x_324:
[----:B------:R-:W-:Y:S05]  /*ba90*/  BSYNC B0 ;  /* 0x0000000000007941 */ /* 0x000fea0003800000 */
.L_x_323:
[----:B------:R-:W-:Y:S05]  /*baa0*/  BRA `(.L_x_325) ;  /* 0xfffffff800807947 */ /* 0x000fea000383ffff */
.L_x_312:
[----:B0-----:R0:W1:Y:S02]  /*bab0*/  SYNCS.PHASECHK.TRANS64.TRYWAIT P0, [R9+URZ], R4 ;  /* 0x00000004090075a7 */ /* 0x001064000800017f */
[----:B-1----:R-:W-:Y:S05]  /*bac0*/  @!P0 NANOSLEEP.SYNCS 0x989680 ;  /* 0x009896800000895d */ /* 0x002fea0003900000 */
[----:B------:R-:W1:Y:S02]  /*bad0*/  @!P0 SYNCS.PHASECHK.TRANS64 P0, [R9+URZ], R4 ;  /* 0x00000004090085a7 */ /* 0x000e64000800007f */
[----:B-1----:R-:W-:Y:S05]  /*bae0*/  @!P0 BRA `(.L_x_312) ;  /* 0xfffffffc00f08947 */ /* 0x002fea000383ffff */
[----:B------:R-:W-:Y:S05]  /*baf0*/  BRA `(.L_x_326) ;  /* 0xfffffff800c07947 */ /* 0x000fea000383ffff */
.L_x_313:
[----:B0-----:R0:W1:Y:S02]  /*bb00*/  SYNCS.PHASECHK.TRANS64.TRYWAIT P0, [R8+URZ], R5 ;  /* 0x00000005080075a7 */ /* 0x001064000800017f */
[----:B-1----:R-:W-:Y:S05]  /*bb10*/  @!P0 NANOSLEEP.SYNCS 0x989680 ;  /* 0x009896800000895d */ /* 0x002fea0003900000 */
[----:B------:R-:W1:Y:S02]  /*bb20*/  @!P0 SYNCS.PHASECHK.TRANS64 P0, [R8+URZ], R5 ;  /* 0x00000005080085a7 */ /* 0x000e64000800007f */
[----:B-1----:R-:W-:Y:S05]  /*bb30*/  @!P0 BRA `(.L_x_313) ;  /* 0xfffffffc00f08947 */ /* 0x002fea000383ffff */
[----:B------:R-:W-:Y:S05]  /*bb40*/  BRA `(.L_x_327) ;  /* 0xfffffff800d07947 */ /* 0x000fea000383ffff */
.L_x_314:
[----:B0-----:R0:W1:Y:S02]  /*bb50*/  SYNCS.PHASECHK.TRANS64.TRYWAIT P0, [R9+URZ], R4 ;  /* 0x00000004090075a7 */ /* 0x001064000800017f */
[----:B-1----:R-:W-:Y:S05]  /*bb60*/  @!P0 NANOSLEEP.SYNCS 0x989680 ;  /* 0x009896800000895d */ /* 0x002fea0003900000 */
[----:B------:R-:W1:Y:S02]  /*bb70*/  @!P0 SYNCS.PHASECHK.TRANS64 P0, [R9+URZ], R4 ;  /* 0x00000004090085a7 */ /* 0x000e64000800007f */
[----:B-1----:R-:W-:Y:S05]  /*bb80*/  @!P0 BRA `(.L_x_314) ;  /* 0xfffffffc00f08947 */ /* 0x002fea000383ffff */
[----:B------:R-:W-:Y:S05]  /*bb90*/  BRA `(.L_x_328) ;  /* 0xfffffff800e07947 */ /* 0x000fea000383ffff */
.L_x_315:
[----:B0-----:R0:W1:Y:S02]  /*bba0*/  SYNCS.PHASECHK.TRANS64.TRYWAIT P0, [R6+URZ], R5 ;  /* 0x00000005060075a7 */ /* 0x001064000800017f */
[----:B-1----:R-:W-:Y:S05]  /*bbb0*/  @!P0 NANOSLEEP.SYNCS 0x989680 ;  /* 0x009896800000895d */ /* 0x002fea0003900000 */
[----:B------:R-:W1:Y:S02]  /*bbc0*/  @!P0 SYNCS.PHASECHK.TRANS64 P0, [R6+URZ], R5 ;  /* 0x00000005060085a7 */ /* 0x000e64000800007f */
[----:B-1----:R-:W-:Y:S05]  /*bbd0*/  @!P0 BRA `(.L_x_315) ;  /* 0xfffffffc00f08947 */ /* 0x002fea000383ffff */
[----:B------:R-:W-:Y:S05]  /*bbe0*/  BRA `(.L_x_329) ;  /* 0xfffffff800e87947 */ /* 0x000fea000383ffff */
.L_x_330:
[----:B------:R-:W-:-:S00]  /*bbf0*/  BRA `(.L_x_330) ;  /* 0xfffffffc00fc7947 */ /* 0x000fc0000383ffff */
[----:B------:R-:W-:-:S00]  /*bc00*/  NOP ;  /* 0x0000000000007918 */ /* 0x000fc00000000000 */
[----:B------:R-:W-:-:S00]  /*bc10*/  NOP ;  /* 0x0000000000007918 */ /* 0x000fc00000000000 */
[----:B------:R-:W-:-:S00]  /*bc20*/  NOP ;  /* 0x0000000000007918 */ /* 0x000fc00000000000 */
[----:B------:R-:W-:-:S00]  /*bc30*/  NOP ;  /* 0x0000000000007918 */ /* 0x000fc00000000000 */
[----:B------:R-:W-:-:S00]  /*bc40*/  NOP ;  /* 0x0000000000007918 */ /* 0x000fc00000000000 */
[----:B------:R-:W-:-:S00]  /*bc50*/  NOP ;  /* 0x0000000000007918 */ /* 0x000fc00000000000 */
[----:B------:R-:W-:-:S00]  /*bc60*/  NOP ;  /* 0x0000000000007918 */ /* 0x000fc00000000000 */
[----:B------:R-:W-:-:S00]  /*bc70*/  NOP ;  /* 0x0000000000007918 */ /* 0x000fc00000000000 */
.L_x_331:


//--------------------- .nv.global.init           --------------------------
	.section	.nv.global.init,"aw",@progbits
.nv.global.init:
	.type		$str$22,@object
	.size		$str$22,($str$23 - $str$22)
$str$22:
        /*0000*/ 	.byte	0x6b, 0x5f, 0x74, 0x69, 0x6c, 0x65, 0x5f, 0x63, 0x6f, 0x75, 0x6e, 0x74, 0x20, 0x3e, 0x3d, 0x20
        /*0010*/ 	.byte	0x31, 0x00
	.type		$str$23,@object
	.size		$str$23,(__unnamed_1 - $str$23)
$str$23:
        /*0012*/ 	.byte	0x2f, 0x74, 0x6d, 0x70, 0x2f, 0x63, 0x75, 0x74, 0x6c, 0x61, 0x73, 0x73, 0x5f, 0x73, 0x77, 0x65
        /*0022*/ 	.byte	0x65, 0x70, 0x5f, 0x73, 0x72, 0x63, 0x2f, 0x69, 0x6e, 0x63, 0x6c, 0x75, 0x64, 0x65, 0x2f, 0x63
        /*0032*/ 	.byte	0x75, 0x74, 0x6c, 0x61, 0x73, 0x73, 0x2f, 0x67, 0x65, 0x6d, 0x6d, 0x2f, 0x63, 0x6f, 0x6c, 0x6c
        /*0042*/ 	.byte	0x65, 0x63, 0x74, 0x69, 0x76, 0x65, 0x2f, 0x73, 0x6d, 0x39, 0x30, 0x5f, 0x6d, 0x6d, 0x61, 0x5f
        /*0052*/ 	.byte	0x74, 0x6d, 0x61, 0x5f, 0x67, 0x6d, 0x6d, 0x61, 0x5f, 0x73, 0x73, 0x5f, 0x77, 0x61, 0x72, 0x70
        /*0062*/ 	.byte	0x73, 0x70, 0x65, 0x63, 0x69, 0x61, 0x6c, 0x69, 0x7a, 0x65, 0x64, 0x2e, 0x68, 0x70, 0x70, 0x00
	.type		__unnamed_1,@object
	.size		__unnamed_1,(.L_0 - __unnamed_1)
__unnamed_1:
        /*0072*/ 	.byte	0x76, 0x6f, 0x69, 0x64, 0x20, 0x63, 0x75, 0x74, 0x6c, 0x61, 0x73, 0x73, 0x3a, 0x3a, 0x67, 0x65
        /* <DEDUP_REMOVED lines=180> */
        /*0bc2*/ 	.byte	0x3a, 0x3a, 0x69, 0x64, 0x65, 0x6e, 0x74, 0x69, 0x74, 0x79, 0x5d, 0x00
.L_0:


//--------------------- .nv.shared._ZN7cutlass13device_kernelINS_4gemm6kernel13GemmUniversalIN4cute5tupleIJiiiiEEENS1_10collective13CollectiveMmaINS1_34MainloopSm90TmaGmmaWarpSpecializedILi5ENS5_IJNS4_1CILi2EEESB_NSA_ILi1EEEEEENS1_32KernelTmaWarpSpecializedPingpongEEENS5_IJNSA_ILi64EEENSA_ILi256EEESG_EEENS_6half_tENS5_IJlSC_lEEESJ_SK_NS4_8TiledMMAINS4_8MMA_AtomIJNS4_4SM904GMMA26MMA_64x256x16_F32F16F16_SSILNSO_5MajorE0ELSQ_0ELNSO_7ScaleInE1ELSR_1EEEEEENS4_6LayoutINS5_IJSC_SC_SC_EEENS5_IJNSA_ILi0EEESW_SW_EEEEENS5_IJNS4_10UnderscoreESZ_SZ_EEEEENS4_23SM90_TMA_LOAD_MULTICASTENS4_14ComposedLayoutINS4_7SwizzleILi3ELi4ELi3EEENS4_18smem_ptr_flag_bitsILi16EEENSU_INS5_IJNSA_ILi8EEESG_EEENS5_IJSG_SC_EEEEEEEvNS4_8identityES12_S1C_vS1D_EENS_8epilogue10collective6detail29Sm90TmaWarpSpecializedAdapterINS1G_15DefaultEpilogueISJ_SK_SK_NS1F_6thread17LinearCombinationISJ_Li1EffLNS1K_9ScaleType4KindE0ELNS_15FloatRoundStyleE2ESJ_EENS1_15EpilogueDefaultEEEEEvvEEEEvNT_6ParamsE --------------------------
	.section	.nv.shared._ZN7cutlass13device_kernelINS_4gemm6kernel13GemmUniversalIN4cute5tupleIJiiiiEEENS1_10collective13CollectiveMmaINS1_34MainloopSm90TmaGmmaWarpSpecializedILi5ENS5_IJNS4_1CILi2EEESB_NSA_ILi1EEEEEENS1_32KernelTmaWarpSpecializedPingpongEEENS5_IJNSA_ILi64EEENSA_ILi256EEESG_EEENS_6half_tENS5_IJlSC_lEEESJ_SK_NS4_8TiledMMAINS4_8MMA_AtomIJNS4_4SM904GMMA26MMA_64x256x16_F32F16F16_SSILNSO_5MajorE0ELSQ_0ELNSO_7ScaleInE1ELSR_1EEEEEENS4_6LayoutINS5_IJSC_SC_SC_EEENS5_IJNSA_ILi0EEESW_SW_EEEEENS5_IJNS4_10UnderscoreESZ_SZ_EEEEENS4_23SM90_TMA_LOAD_MULTICASTENS4_14ComposedLayoutINS4_7SwizzleILi3ELi4ELi3EEENS4_18smem_ptr_flag_bitsILi16EEENSU_INS5_IJNSA_ILi8EEESG_EEENS5_IJSG_SC_EEEEEEEvNS4_8identityES12_S1C_vS1D_EENS_8epilogue10collective6detail29Sm90TmaWarpSpecializedAdapterINS1G_15DefaultEpilogueISJ_SK_SK_NS1F_6thread17LinearCombinationISJ_Li1EffLNS1K_9ScaleType4KindE0ELNS_15FloatRoundStyleE2ESJ_EENS1_15EpilogueDefaultEEEEEvvEEEEvNT_6ParamsE,"aw",@nobits
	.sectionflags	@""
	.align	16
	.zero		1024


//--------------------- .nv.shared.reserved.0     --------------------------
	.section	.nv.shared.reserved.0,"aw",@nobits
	.weak		__nv_reservedSMEM_offset_0_alias
	.size		__nv_reservedSMEM_offset_0_alias, 0, 0
	.other		__nv_reservedSMEM_offset_0_alias,@"STO_CUDA_RESERVED_SHARED STV_DEFAULT"
__nv_reservedSMEM_offset_0_alias:
	.zero		0


//--------------------- .nv.global                --------------------------
	.section	.nv.global,"aw",@nobits
.nv.global:
	.type		_ZN39_INTERNAL_cf597c10_4_k_cu_d068bf38_40264cute1_E,@object
	.size		_ZN39_INTERNAL_cf597c10_4_k_cu_d068bf38_40264cute1_E,(_ZN39_INTERNAL_cf597c10_4_k_cu_d068bf38_40264cuda3std3__45__cpo6cbeginE - _ZN39_INTERNAL_cf597c10_4_k_cu_d068bf38_40264cute1_E)
_ZN39_INTERNAL_cf597c10_4_k_cu_d068bf38_40264cute1_E:
	.zero		1
	.type		_ZN39_INTERNAL_cf597c10_4_k_cu_d068bf38_40264cuda3std3__45__cpo6cbeginE,@object
	.size		_ZN39_INTERNAL_cf597c10_4_k_cu_d068bf38_40264cuda3std3__45__cpo6cbeginE,(_ZN39_INTERNAL_cf597c10_4_k_cu_d068bf38_40264cuda3std3__48in_placeE - _ZN39_INTERNAL_cf597c10_4_k_cu_d068bf38_40264cuda3std3__45__cpo6cbeginE)
_ZN39_INTERNAL_cf597c10_4_k_cu_d068bf38_40264cuda3std3__45__cpo6cbeginE:
	.zero		1
	.type		_ZN39_INTERNAL_cf597c10_4_k_cu_d068bf38_40264cuda3std3__48in_placeE,@object
	.size		_ZN39_INTERNAL_cf597c10_4_k_cu_d068bf38_40264cuda3std3__48in_placeE,(_ZN39_INTERNAL_cf597c10_4_k_cu_d068bf38_40264cuda3std6ranges3__45__cpo9iter_moveE - _ZN39_INTERNAL_cf597c10_4_k_cu_d068bf38_40264cuda3std3__48in_placeE)
_ZN39_INTERNAL_cf597c10_4_k_cu_d068bf38_40264cuda3std3__48in_placeE:
	.zero		1
	.type		_ZN39_INTERNAL_cf597c10_4_k_cu_d068bf38_40264cuda3std6ranges3__45__cpo9iter_moveE,@object
	.size		_ZN39_INTERNAL_cf597c10_4_k_cu_d068bf38_40264cuda3std6ranges3__45__cpo9iter_moveE,(_ZN39_INTERNAL_cf597c10_4_k_cu_d068bf38_40264cuda3std3__45__cpo5beginE - _ZN39_INTERNAL_cf597c10_4_k_cu_d068bf38_40264cuda3std6ranges3__45__cpo9iter_moveE)
_ZN39_INTERNAL_cf597c10_4_k_cu_d068bf38_40264cuda3std6ranges3__45__cpo9iter_moveE:
	.zero		1
	.type		_ZN39_INTERNAL_cf597c10_4_k_cu_d068bf38_40264cuda3std3__45__cpo5beginE,@object
	.size		_ZN39_INTERNAL_cf597c10_4_k_cu_d068bf38_40264cuda3std3__45__cpo5beginE,(_ZN39_INTERNAL_cf597c10_4_k_cu_d068bf38_40264cuda3std3__441_GLOBAL__N__cf597c10_4_k_cu_d068bf38_40266ignoreE - _ZN39_INTERNAL_cf597c10_4_k_cu_d068bf38_40264cuda3std3__45__cpo5beginE)
_ZN39_INTERNAL_cf597c10_4_k_cu_d068bf38_40264cuda3std3__45__cpo5beginE:
	.zero		1
	.type		_ZN39_INTERNAL_cf597c10_4_k_cu_d068bf38_40264cuda3std3__441_GLOBAL__N__cf597c10_4_k_cu_d068bf38_40266ignoreE,@object
	.size		_ZN39_INTERNAL_cf597c10_4_k_cu_d068bf38_40264cuda3std3__441_GLOBAL__N__cf597c10_4_k_cu_d068bf38_40266ignoreE,(_ZN39_INTERNAL_cf597c10_4_k_cu_d068bf38_40264cute7productE - _ZN39_INTERNAL_cf597c10_4_k_cu_d068bf38_40264cuda3std3__441_GLOBAL__N__cf597c10_4_k_cu_d068bf38_40266ignoreE)
_ZN39_INTERNAL_cf597c10_4_k_cu_d068bf38_40264cuda3std3__441_GLOBAL__N__cf597c10_4_k_cu_d068bf38_40266ignoreE:
	.zero		1
	.type		_ZN39_INTERNAL_cf597c10_4_k_cu_d068bf38_40264cute7productE,@object
	.size		_ZN39_INTERNAL_cf597c10_4_k_cu_d068bf38_40264cute7productE,(_ZN39_INTERNAL_cf597c10_4_k_cu_d068bf38_40264cuda3std3__45__cpo3endE - _ZN39_INTERNAL_cf597c10_4_k_cu_d068bf38_40264cute7productE)
_ZN39_INTERNAL_cf597c10_4_k_cu_d068bf38_40264cute7productE:
	.zero		1
	.type		_ZN39_INTERNAL_cf597c10_4_k_cu_d068bf38_40264cuda3std3__45__cpo3endE,@object
	.size		_ZN39_INTERNAL_cf597c10_4_k_cu_d068bf38_40264cuda3std3__45__cpo3endE,(_ZN39_INTERNAL_cf597c10_4_k_cu_d068bf38_40264cuda3std3__419piecewise_constructE - _ZN39_INTERNAL_cf597c10_4_k_cu_d068bf38_40264cuda3std3__45__cpo3endE)
_ZN39_INTERNAL_cf597c10_4_k_cu_d068bf38_40264cuda3std3__45__cpo3endE:
	.zero		1
	.type		_ZN39_INTERNAL_cf597c10_4_k_cu_d068bf38_40264cuda3std3__419piecewise_constructE,@object
	.size		_ZN39_INTERNAL_cf597c10_4_k_cu_d068bf38_40264cuda3std3__419piecewise_constructE,(_ZN39_INTERNAL_cf597c10_4_k_cu_d068bf38_40264cuda3std3__45__cpo4cendE - _ZN39_INTERNAL_cf597c10_4_k_cu_d068bf38_40264cuda3std3__419piecewise_constructE)
_ZN39_INTERNAL_cf597c10_4_k_cu_d068bf38_40264cuda3std3__419piecewise_constructE:
	.zero		1
	.type		_ZN39_INTERNAL_cf597c10_4_k_cu_d068bf38_40264cuda3std3__45__cpo4cendE,@object
	.size		_ZN39_INTERNAL_cf597c10_4_k_cu_d068bf38_40264cuda3std3__45__cpo4cendE,(_ZN39_INTERNAL_cf597c10_4_k_cu_d068bf38_40264cuda3std6ranges3__45__cpo4swapE - _ZN39_INTERNAL_cf597c10_4_k_cu_d068bf38_40264cuda3std3__45__cpo4cendE)
_ZN39_INTERNAL_cf597c10_4_k_cu_d068bf38_40264cuda3std3__45__cpo4cendE:
	.zero		1
	.type		_ZN39_INTERNAL_cf597c10_4_k_cu_d068bf38_40264cuda3std6ranges3__45__cpo4swapE,@object
	.size		_ZN39_INTERNAL_cf597c10_4_k_cu_d068bf38_40264cuda3std6ranges3__45__cpo4swapE,(.L_8 - _ZN39_INTERNAL_cf597c10_4_k_cu_d068bf38_40264cuda3std6ranges3__45__cpo4swapE)
_ZN39_INTERNAL_cf597c10_4_k_cu_d068bf38_40264cuda3std6ranges3__45__cpo4swapE:
	.zero		1
.L_8:


//--------------------- .nv.constant0._ZN7cutlass13device_kernelINS_4gemm6kernel13GemmUniversalIN4cute5tupleIJiiiiEEENS1_10collective13CollectiveMmaINS1_34MainloopSm90TmaGmmaWarpSpecializedILi5ENS5_IJNS4_1CILi2EEESB_NSA_ILi1EEEEEENS1_32KernelTmaWarpSpecializedPingpongEEENS5_IJNSA_ILi64EEENSA_ILi256EEESG_EEENS_6half_tENS5_IJlSC_lEEESJ_SK_NS4_8TiledMMAINS4_8MMA_AtomIJNS4_4SM904GMMA26MMA_64x256x16_F32F16F16_SSILNSO_5MajorE0ELSQ_0ELNSO_7ScaleInE1ELSR_1EEEEEENS4_6LayoutINS5_IJSC_SC_SC_EEENS5_IJNSA_ILi0EEESW_SW_EEEEENS5_IJNS4_10UnderscoreESZ_SZ_EEEEENS4_23SM90_TMA_LOAD_MULTICASTENS4_14ComposedLayoutINS4_7SwizzleILi3ELi4ELi3EEENS4_18smem_ptr_flag_bitsILi16EEENSU_INS5_IJNSA_ILi8EEESG_EEENS5_IJSG_SC_EEEEEEEvNS4_8identityES12_S1C_vS1D_EENS_8epilogue10collective6detail29Sm90TmaWarpSpecializedAdapterINS1G_15DefaultEpilogueISJ_SK_SK_NS1F_6thread17LinearCombinationISJ_Li1EffLNS1K_9ScaleType4KindE0ELNS_15FloatRoundStyleE2ESJ_EENS1_15EpilogueDefaultEEEEEvvEEEEvNT_6ParamsE --------------------------
	.section	.nv.constant0._ZN7cutlass13device_kernelINS_4gemm6kernel13GemmUniversalIN4cute5tupleIJiiiiEEENS1_10collective13CollectiveMmaINS1_34MainloopSm90TmaGmmaWarpSpecializedILi5ENS5_IJNS4_1CILi2EEESB_NSA_ILi1EEEEEENS1_32KernelTmaWarpSpecializedPingpongEEENS5_IJNSA_ILi64EEENSA_ILi256EEESG_EEENS_6half_tENS5_IJlSC_lEEESJ_SK_NS4_8TiledMMAINS4_8MMA_AtomIJNS4_4SM904GMMA26MMA_64x256x16_F32F16F16_SSILNSO_5MajorE0ELSQ_0ELNSO_7ScaleInE1ELSR_1EEEEEENS4_6LayoutINS5_IJSC_SC_SC_EEENS5_IJNSA_ILi0EEESW_SW_EEEEENS5_IJNS4_10UnderscoreESZ_SZ_EEEEENS4_23SM90_TMA_LOAD_MULTICASTENS4_14ComposedLayoutINS4_7SwizzleILi3ELi4ELi3EEENS4_18smem_ptr_flag_bitsILi16EEENSU_INS5_IJNSA_ILi8EEESG_EEENS5_IJSG_SC_EEEEEEEvNS4_8identityES12_S1C_vS1D_EENS_8epilogue10collective6detail29Sm90TmaWarpSpecializedAdapterINS1G_15DefaultEpilogueISJ_SK_SK_NS1F_6thread17LinearCombinationISJ_Li1EffLNS1K_9ScaleType4KindE0ELNS_15FloatRoundStyleE2ESJ_EENS1_15EpilogueDefaultEEEEEvvEEEEvNT_6ParamsE,"a",@progbits
	.sectionflags	@""
	.align	4
.nv.constant0._ZN7cutlass13device_kernelINS_4gemm6kernel13GemmUniversalIN4cute5tupleIJiiiiEEENS1_10collective13CollectiveMmaINS1_34MainloopSm90TmaGmmaWarpSpecializedILi5ENS5_IJNS4_1CILi2EEESB_NSA_ILi1EEEEEENS1_32KernelTmaWarpSpecializedPingpongEEENS5_IJNSA_ILi64EEENSA_ILi256EEESG_EEENS_6half_tENS5_IJlSC_lEEESJ_SK_NS4_8TiledMMAINS4_8MMA_AtomIJNS4_4SM904GMMA26MMA_64x256x16_F32F16F16_SSILNSO_5MajorE0ELSQ_0ELNSO_7ScaleInE1ELSR_1EEEEEENS4_6LayoutINS5_IJSC_SC_SC_EEENS5_IJNSA_ILi0EEESW_SW_EEEEENS5_IJNS4_10UnderscoreESZ_SZ_EEEEENS4_23SM90_TMA_LOAD_MULTICASTENS4_14ComposedLayoutINS4_7SwizzleILi3ELi4ELi3EEENS4_18smem_ptr_flag_bitsILi16EEENSU_INS5_IJNSA_ILi8EEESG_EEENS5_IJSG_SC_EEEEEEEvNS4_8identityES12_S1C_vS1D_EENS_8epilogue10collective6detail29Sm90TmaWarpSpecializedAdapterINS1G_15DefaultEpilogueISJ_SK_SK_NS1F_6thread17LinearCombinationISJ_Li1EffLNS1K_9ScaleType4KindE0ELNS_15FloatRoundStyleE2ESJ_EENS1_15EpilogueDefaultEEEEEvvEEEEvNT_6ParamsE:
	.zero		1664


//--------------------- SYMBOLS --------------------------

	.type		.nv.reservedSmem.offset0,@object
	.size		.nv.reservedSmem.offset0,0x4
	.type		__assertfail,@function
